	.target	sm_90a

	.elftype	@"ET_EXEC"


//--------------------- .note.nv.tkinfo           --------------------------
	.section	.note.nv.tkinfo,"",@"SHT_NOTE"
	.sectionflags	@"SHF_NOTE_NV_TKINFO"
	.tkinfo
        /*0018*/ 	.word	0x00000002
        /*0030*/ 	.string	""
        /*0030*/ 	.string	"ptxas"
        /*0030*/ 	.string	"Cuda compilation tools, release 13.0, V13.0.88"
        /*0030*/ 	.string	"Build cuda_13.0.r13.0/compiler.36424714_0"
        /*0030*/ 	.string	"-arch sm_90a -m 64 "



//--------------------- .note.nv.cuinfo           --------------------------
	.section	.note.nv.cuinfo,"",@"SHT_NOTE"
	.sectionflags	@"SHF_NOTE_NV_CUINFO"
        /*0018*/ 	.short	0x0002
        /*001a*/ 	.short	0x005a
        /*001c*/ 	.short	0x0082
	.zero		2


//--------------------- .nv.info                  --------------------------
	.section	.nv.info,"",@"SHT_CUDA_INFO"
	.align	4


	//----- nvinfo : EIATTR_REGCOUNT
	.align		4
        /*0000*/ 	.byte	0x04, 0x2f
        /*0002*/ 	.short	(.L_15 - .L_14)
	.align		4
.L_14:
        /*0004*/ 	.word	index@(_ZN7cutlass13device_kernelINS_4gemm6kernel13GemmUniversalIN4cute5tupleIJiiiiEEENS1_10collective13CollectiveMmaINS1_34MainloopSm90TmaGmmaWarpSpecializedILi4ENS5_IJNS4_1CILi1EEESB_SB_EEENS1_32KernelTmaWarpSpecializedPingpongEEENS5_IJNSA_ILi64EEENSA_ILi128EEESF_EEENS_10tfloat32_tENS5_IJlSB_lEEESI_SJ_NS4_8TiledMMAINS4_8MMA_AtomIJNS4_4SM904GMMA30MMA_64x128x8_F32TF32TF32_SS_TNILNSN_7ScaleInE1ELSP_1EEEEEENS4_6LayoutISC_NS5_IJNSA_ILi0EEEST_ST_EEEEENS5_IJNS4_10UnderscoreESW_SW_EEEEENS4_13SM90_TMA_LOADENS4_14ComposedLayoutINS4_7SwizzleILi3ELi4ELi3EEENS4_18smem_ptr_flag_bitsILi32EEENSS_INS5_IJNSA_ILi8EEENSA_ILi32EEEEEENS5_IJS16_SB_EEEEEEEvNS4_8identityESZ_S1A_vS1B_EENS_8epilogue10collective6detail29Sm90TmaWarpSpecializedAdapterINS1E_15DefaultEpilogueISI_SJ_SJ_NS1D_6thread17LinearCombinationISI_Li1EffLNS1I_9ScaleType4KindE0ELNS_15FloatRoundStyleE2ESI_EENS1_15EpilogueDefaultEEEEEvvEEEEvNT_6ParamsE)
        /*0008*/ 	.word	0x000000a8


	//----- nvinfo : EIATTR_FRAME_SIZE
	.align		4
.L_15:
        /*000c*/ 	.byte	0x04, 0x11
        /*000e*/ 	.short	(.L_17 - .L_16)
	.align		4
.L_16:
        /*0010*/ 	.word	index@(_ZN7cutlass13device_kernelINS_4gemm6kernel13GemmUniversalIN4cute5tupleIJiiiiEEENS1_10collective13CollectiveMmaINS1_34MainloopSm90TmaGmmaWarpSpecializedILi4ENS5_IJNS4_1CILi1EEESB_SB_EEENS1_32KernelTmaWarpSpecializedPingpongEEENS5_IJNSA_ILi64EEENSA_ILi128EEESF_EEENS_10tfloat32_tENS5_IJlSB_lEEESI_SJ_NS4_8TiledMMAINS4_8MMA_AtomIJNS4_4SM904GMMA30MMA_64x128x8_F32TF32TF32_SS_TNILNSN_7ScaleInE1ELSP_1EEEEEENS4_6LayoutISC_NS5_IJNSA_ILi0EEEST_ST_EEEEENS5_IJNS4_10UnderscoreESW_SW_EEEEENS4_13SM90_TMA_LOADENS4_14ComposedLayoutINS4_7SwizzleILi3ELi4ELi3EEENS4_18smem_ptr_flag_bitsILi32EEENSS_INS5_IJNSA_ILi8EEENSA_ILi32EEEEEENS5_IJS16_SB_EEEEEEEvNS4_8identityESZ_S1A_vS1B_EENS_8epilogue10collective6detail29Sm90TmaWarpSpecializedAdapterINS1E_15DefaultEpilogueISI_SJ_SJ_NS1D_6thread17LinearCombinationISI_Li1EffLNS1I_9ScaleType4KindE0ELNS_15FloatRoundStyleE2ESI_EENS1_15EpilogueDefaultEEEEEvvEEEEvNT_6ParamsE)
        /*0014*/ 	.word	0x00000000


	//----- nvinfo : EIATTR_MIN_STACK_SIZE
	.align		4
.L_17:
        /*0018*/ 	.byte	0x04, 0x12
        /*001a*/ 	.short	(.L_19 - .L_18)
	.align		4
.L_18:
        /*001c*/ 	.word	index@(_ZN7cutlass13device_kernelINS_4gemm6kernel13GemmUniversalIN4cute5tupleIJiiiiEEENS1_10collective13CollectiveMmaINS1_34MainloopSm90TmaGmmaWarpSpecializedILi4ENS5_IJNS4_1CILi1EEESB_SB_EEENS1_32KernelTmaWarpSpecializedPingpongEEENS5_IJNSA_ILi64EEENSA_ILi128EEESF_EEENS_10tfloat32_tENS5_IJlSB_lEEESI_SJ_NS4_8TiledMMAINS4_8MMA_AtomIJNS4_4SM904GMMA30MMA_64x128x8_F32TF32TF32_SS_TNILNSN_7ScaleInE1ELSP_1EEEEEENS4_6LayoutISC_NS5_IJNSA_ILi0EEEST_ST_EEEEENS5_IJNS4_10UnderscoreESW_SW_EEEEENS4_13SM90_TMA_LOADENS4_14ComposedLayoutINS4_7SwizzleILi3ELi4ELi3EEENS4_18smem_ptr_flag_bitsILi32EEENSS_INS5_IJNSA_ILi8EEENSA_ILi32EEEEEENS5_IJS16_SB_EEEEEEEvNS4_8identityESZ_S1A_vS1B_EENS_8epilogue10collective6detail29Sm90TmaWarpSpecializedAdapterINS1E_15DefaultEpilogueISI_SJ_SJ_NS1D_6thread17LinearCombinationISI_Li1EffLNS1I_9ScaleType4KindE0ELNS_15FloatRoundStyleE2ESI_EENS1_15EpilogueDefaultEEEEEvvEEEEvNT_6ParamsE)
        /*0020*/ 	.word	0x00000000
.L_19:


//--------------------- .nv.compat                --------------------------
	.section	.nv.compat,"",@"SHT_CUDA_COMPAT_INFO"
	.align	4
        /*0000*/ 	.byte	0x02, 0x09, 0x01, 0x00, 0x02, 0x02, 0x04, 0x00, 0x02, 0x05, 0x05, 0x00, 0x03, 0x07, 0x01, 0x01
        /*0010*/ 	.byte	0x02, 0x03, 0x01, 0x00, 0x02, 0x06, 0x01, 0x00, 0x04, 0x0b, 0x08, 0x00, 0x00, 0x00, 0x00, 0x00
        /*0020*/ 	.byte	0x00, 0x00, 0x00, 0x00


//--------------------- .nv.info._ZN7cutlass13device_kernelINS_4gemm6kernel13GemmUniversalIN4cute5tupleIJiiiiEEENS1_10collective13CollectiveMmaINS1_34MainloopSm90TmaGmmaWarpSpecializedILi4ENS5_IJNS4_1CILi1EEESB_SB_EEENS1_32KernelTmaWarpSpecializedPingpongEEENS5_IJNSA_ILi64EEENSA_ILi128EEESF_EEENS_10tfloat32_tENS5_IJlSB_lEEESI_SJ_NS4_8TiledMMAINS4_8MMA_AtomIJNS4_4SM904GMMA30MMA_64x128x8_F32TF32TF32_SS_TNILNSN_7ScaleInE1ELSP_1EEEEEENS4_6LayoutISC_NS5_IJNSA_ILi0EEEST_ST_EEEEENS5_IJNS4_10UnderscoreESW_SW_EEEEENS4_13SM90_TMA_LOADENS4_14ComposedLayoutINS4_7SwizzleILi3ELi4ELi3EEENS4_18smem_ptr_flag_bitsILi32EEENSS_INS5_IJNSA_ILi8EEENSA_ILi32EEEEEENS5_IJS16_SB_EEEEEEEvNS4_8identityESZ_S1A_vS1B_EENS_8epilogue10collective6detail29Sm90TmaWarpSpecializedAdapterINS1E_15DefaultEpilogueISI_SJ_SJ_NS1D_6thread17LinearCombinationISI_Li1EffLNS1I_9ScaleType4KindE0ELNS_15FloatRoundStyleE2ESI_EENS1_15EpilogueDefaultEEEEEvvEEEEvNT_6ParamsE --------------------------
	.section	.nv.info._ZN7cutlass13device_kernelINS_4gemm6kernel13GemmUniversalIN4cute5tupleIJiiiiEEENS1_10collective13CollectiveMmaINS1_34MainloopSm90TmaGmmaWarpSpecializedILi4ENS5_IJNS4_1CILi1EEESB_SB_EEENS1_32KernelTmaWarpSpecializedPingpongEEENS5_IJNSA_ILi64EEENSA_ILi128EEESF_EEENS_10tfloat32_tENS5_IJlSB_lEEESI_SJ_NS4_8TiledMMAINS4_8MMA_AtomIJNS4_4SM904GMMA30MMA_64x128x8_F32TF32TF32_SS_TNILNSN_7ScaleInE1ELSP_1EEEEEENS4_6LayoutISC_NS5_IJNSA_ILi0EEEST_ST_EEEEENS5_IJNS4_10UnderscoreESW_SW_EEEEENS4_13SM90_TMA_LOADENS4_14ComposedLayoutINS4_7SwizzleILi3ELi4ELi3EEENS4_18smem_ptr_flag_bitsILi32EEENSS_INS5_IJNSA_ILi8EEENSA_ILi32EEEEEENS5_IJS16_SB_EEEEEEEvNS4_8identityESZ_S1A_vS1B_EENS_8epilogue10collective6detail29Sm90TmaWarpSpecializedAdapterINS1E_15DefaultEpilogueISI_SJ_SJ_NS1D_6thread17LinearCombinationISI_Li1EffLNS1I_9ScaleType4KindE0ELNS_15FloatRoundStyleE2ESI_EENS1_15EpilogueDefaultEEEEEvvEEEEvNT_6ParamsE,"",@"SHT_CUDA_INFO"
	.sectionflags	@""
	.align	4


	//----- nvinfo : EIATTR_CUDA_API_VERSION
	.align		4
        /*0000*/ 	.byte	0x04, 0x37
        /*0002*/ 	.short	(.L_21 - .L_20)
.L_20:
        /*0004*/ 	.word	0x00000082


	//----- nvinfo : EIATTR_KPARAM_INFO
	.align		4
.L_21:
        /*0008*/ 	.byte	0x04, 0x17
        /*000a*/ 	.short	(.L_23 - .L_22)
.L_22:
        /*000c*/ 	.word	0x00000000
        /*0010*/ 	.short	0x0000
        /*0012*/ 	.short	0x0070
        /*0014*/ 	.byte	0x00, 0xf0, 0x01, 0x10


	//----- nvinfo : EIATTR_SPARSE_MMA_MASK
	.align		4
.L_23:
        /*0018*/ 	.byte	0x03, 0x50
        /*001a*/ 	.short	0x0000


	//----- nvinfo : EIATTR_MAXREG_COUNT
	.align		4
        /*001c*/ 	.byte	0x03, 0x1b
        /*001e*/ 	.short	0x00a8


	//----- nvinfo : EIATTR_NUM_BARRIERS
	.align		4
        /*0020*/ 	.byte	0x02, 0x4c
        /*0022*/ 	.byte	0x01
	.zero		1


	//----- nvinfo : EIATTR_EXTERNS
	.align		4
        /*0024*/ 	.byte	0x04, 0x0f
        /*0026*/ 	.short	(.L_25 - .L_24)


	//   ....[0]....
	.align		4
.L_24:
        /*0028*/ 	.word	index@(__assertfail)


	//----- nvinfo : EIATTR_MERCURY_ISA_VERSION
	.align		4
.L_25:
        /*002c*/ 	.byte	0x03, 0x5f
        /*002e*/ 	.short	0x0101


	//----- nvinfo : EIATTR_INT_WARP_WIDE_INSTR_OFFSETS
	.align		4
        /*0030*/ 	.byte	0x04, 0x31
        /*0032*/ 	.short	(.L_27 - .L_26)


	//   ....[0]....
.L_26:
        /*0034*/ 	.word	0x00000470


	//   ....[1]....
        /*0038*/ 	.word	0x00000490


	//   ....[2]....
        /*003c*/ 	.word	0x00000510


	//   ....[3]....
        /*0040*/ 	.word	0x00000520


	//   ....[4]....
        /*0044*/ 	.word	0x00000530


	//   ....[5]....
        /*0048*/ 	.word	0x00000550


	//   ....[6]....
        /*004c*/ 	.word	0x000005b0


	//   ....[7]....
        /*0050*/ 	.word	0x000005d0


	//----- nvinfo : EIATTR_COOP_GROUP_MASK_REGIDS
	.align		4
.L_27:
        /*0054*/ 	.byte	0x04, 0x29
        /*0056*/ 	.short	(.L_29 - .L_28)


	//   ....[0]....
.L_28:
        /*0058*/ 	.word	0xffffffff


	//   ....[1]....
        /*005c*/ 	.word	0xffffffff


	//   ....[2]....
        /*0060*/ 	.word	0xffffffff


	//   ....[3]....
        /*0064*/ 	.word	0xffffffff


	//   ....[4]....
        /*0068*/ 	.word	0xffffffff


	//   ....[5]....
        /*006c*/ 	.word	0xffffffff


	//----- nvinfo : EIATTR_COOP_GROUP_INSTR_OFFSETS
	.align		4
.L_29:
        /*0070*/ 	.byte	0x04, 0x28
        /*0072*/ 	.short	(.L_31 - .L_30)


	//   ....[0]....
.L_30:
        /*0074*/ 	.word	0x00000050


	//   ....[1]....
        /*0078*/ 	.word	0x00000080


	//   ....[2]....
        /*007c*/ 	.word	0x00000180


	//   ....[3]....
        /*0080*/ 	.word	0x00000390


	//   ....[4]....
        /*0084*/ 	.word	0x000003d0


	//   ....[5]....
        /*0088*/ 	.word	0x00000410


	//----- nvinfo : EIATTR_REG_RECONFIG
	.align		4
.L_31:
        /*008c*/ 	.byte	0x01, 0x54
	.zero		2


	//----- nvinfo : EIATTR_SYSCALL_OFFSETS
	.align		4
        /*0090*/ 	.byte	0x04, 0x46
        /*0092*/ 	.short	(.L_33 - .L_32)


	//   ....[0]....
.L_32:
        /*0094*/ 	.word	0x00001770


	//----- nvinfo : EIATTR_MBARRIER_INSTR_OFFSETS
	.align		4
.L_33:
        /*0098*/ 	.byte	0x04, 0x39
        /*009a*/ 	.short	(.L_35 - .L_34)


	//   ....[0]....
.L_34:
        /*009c*/ 	.word	0x00000300
        /*00a0*/ 	.word	0x000000ff
        /*00a4*/ 	.word	0x00000000
        /*00a8*/ 	.short	0x0100
        /*00aa*/ 	.byte	0x09
	.zero		1


	//   ....[1]....
        /*00ac*/ 	.word	0x00000310
        /*00b0*/ 	.word	0x000000ff
        /*00b4*/ 	.word	0x00000020
        /*00b8*/ 	.short	0x0100
        /*00ba*/ 	.byte	0x09
	.zero		1


	//   ....[2]....
        /*00bc*/ 	.word	0x00000320
        /*00c0*/ 	.word	0x000000ff
        /*00c4*/ 	.word	0x00000008
        /*00c8*/ 	.short	0x0100
        /*00ca*/ 	.byte	0x09
	.zero		1


	//   ....[3]....
        /*00cc*/ 	.word	0x00000330
        /*00d0*/ 	.word	0x000000ff
        /*00d4*/ 	.word	0x00000028
        /*00d8*/ 	.short	0x0100
        /*00da*/ 	.byte	0x09
	.zero		1


	//   ....[4]....
        /*00dc*/ 	.word	0x00000340
        /*00e0*/ 	.word	0x000000ff
        /*00e4*/ 	.word	0x00000010
        /*00e8*/ 	.short	0x0100
        /*00ea*/ 	.byte	0x09
	.zero		1


	//   ....[5]....
        /*00ec*/ 	.word	0x00000350
        /*00f0*/ 	.word	0x000000ff
        /*00f4*/ 	.word	0x00000030
        /*00f8*/ 	.short	0x0100
        /*00fa*/ 	.byte	0x09
	.zero		1


	//   ....[6]....
        /*00fc*/ 	.word	0x00000360
        /*0100*/ 	.word	0x000000ff
        /*0104*/ 	.word	0x00000018
        /*0108*/ 	.short	0x0100
        /*010a*/ 	.byte	0x09
	.zero		1


	//   ....[7]....
        /*010c*/ 	.word	0x00000370
        /*0110*/ 	.word	0x000000ff
        /*0114*/ 	.word	0x00000038
        /*0118*/ 	.short	0x0100
        /*011a*/ 	.byte	0x09
	.zero		1


	//   ....[8]....
        /*011c*/ 	.word	0x000005f0
        /*0120*/ 	.word	0x000000ff
        /*0124*/ 	.word	0x00000070
        /*0128*/ 	.short	0x0100
        /*012a*/ 	.byte	0x09
	.zero		1


	//   ....[9]....
        /*012c*/ 	.word	0x00000600
        /*0130*/ 	.word	0x000000ff
        /*0134*/ 	.word	0x00000078
        /*0138*/ 	.short	0x0100
        /*013a*/ 	.byte	0x09
	.zero		1


	//   ....[10]....
        /*013c*/ 	.word	0x00000640
        /*0140*/ 	.word	0x000000ff
        /*0144*/ 	.word	0x00000050
        /*0148*/ 	.short	0x0100
        /*014a*/ 	.byte	0x0a
	.zero		1


	//   ....[11]....
        /*014c*/ 	.word	0x00000660
        /*0150*/ 	.word	0x000000ff
        /*0154*/ 	.word	0x00000058
        /*0158*/ 	.short	0x0100
        /*015a*/ 	.byte	0x0a
	.zero		1


	//   ....[12]....
        /*015c*/ 	.word	0x00000670
        /*0160*/ 	.word	0x000000ff
        /*0164*/ 	.word	0x00000060
        /*0168*/ 	.short	0x0100
        /*016a*/ 	.byte	0x0a
	.zero		1


	//   ....[13]....
        /*016c*/ 	.word	0x00000680
        /*0170*/ 	.word	0x000000ff
        /*0174*/ 	.word	0x00000068
        /*0178*/ 	.short	0x0100
        /*017a*/ 	.byte	0x0a
	.zero		1


	//   ....[14]....
        /*017c*/ 	.word	0x00001630
        /*0180*/ 	.word	0x0000005f
        /*0184*/ 	.word	0xfffffff8
        /*0188*/ 	.short	0x010a
        /*018a*/ 	.byte	0x3f
	.zero		1


	//   ....[15]....
        /*018c*/ 	.word	0x00001800
        /*0190*/ 	.word	0x00000003
        /*0194*/ 	.word	0x00000000
        /*0198*/ 	.short	0x010a
        /*019a*/ 	.byte	0x3f
	.zero		1


	//   ....[16]....
        /*019c*/ 	.word	0x00001860
        /*01a0*/ 	.word	0x00000003
        /*01a4*/ 	.word	0x00000000
        /*01a8*/ 	.short	0x010a
        /*01aa*/ 	.byte	0x3f
	.zero		1


	//   ....[17]....
        /*01ac*/ 	.word	0x00001d80
        /*01b0*/ 	.word	0x000000ff
        /*01b4*/ 	.word	0x00000000
        /*01b8*/ 	.short	0x010a
        /*01ba*/ 	.byte	0x04
	.zero		1


	//   ....[18]....
        /*01bc*/ 	.word	0x00001dc0
        /*01c0*/ 	.word	0x000000ff
        /*01c4*/ 	.word	0x00000000
        /*01c8*/ 	.short	0x010a
        /*01ca*/ 	.byte	0x04
	.zero		1


	//   ....[19]....
        /*01cc*/ 	.word	0x000021f0
        /*01d0*/ 	.word	0x000000ff
        /*01d4*/ 	.word	0x00000000
        /*01d8*/ 	.short	0x0101
        /*01da*/ 	.byte	0x04
	.zero		1


	//   ....[20]....
        /*01dc*/ 	.word	0x000022e0
        /*01e0*/ 	.word	0x00000063
        /*01e4*/ 	.word	0x00000000
        /*01e8*/ 	.short	0x0101
        /*01ea*/ 	.byte	0x32
	.zero		1


	//   ....[21]....
        /*01ec*/ 	.word	0x000023a0
        /*01f0*/ 	.word	0x000000ff
        /*01f4*/ 	.word	0x00000000
        /*01f8*/ 	.short	0x0101
        /*01fa*/ 	.byte	0x04
	.zero		1


	//   ....[22]....
        /*01fc*/ 	.word	0x000023f0
        /*0200*/ 	.word	0x0000005f
        /*0204*/ 	.word	0x00000008
        /*0208*/ 	.short	0x010a
        /*020a*/ 	.byte	0x3f
	.zero		1


	//   ....[23]....
        /*020c*/ 	.word	0x000064d0
        /*0210*/ 	.word	0x00000060
        /*0214*/ 	.word	0x00000000
        /*0218*/ 	.short	0x0101
        /*021a*/ 	.byte	0x32
	.zero		1


	//   ....[24]....
        /*021c*/ 	.word	0x00006ee0
        /*0220*/ 	.word	0x00000007
        /*0224*/ 	.word	0x00000020
        /*0228*/ 	.short	0x010a
        /*022a*/ 	.byte	0x3f
	.zero		1


	//   ....[25]....
        /*022c*/ 	.word	0x00007340
        /*0230*/ 	.word	0x00000003
        /*0234*/ 	.word	0x00000078
        /*0238*/ 	.short	0x0101
        /*023a*/ 	.byte	0x3f
	.zero		1


	//   ....[26]....
        /*023c*/ 	.word	0x00007ab0
        /*0240*/ 	.word	0x00000007
        /*0244*/ 	.word	0x00000000
        /*0248*/ 	.short	0x010a
        /*024a*/ 	.byte	0x3f
	.zero		1


	//   ....[27]....
        /*024c*/ 	.word	0x00007b30
        /*0250*/ 	.word	0x00000009
        /*0254*/ 	.word	0x00000000
        /*0258*/ 	.short	0x010a
        /*025a*/ 	.byte	0x3f
	.zero		1


	//   ....[28]....
        /*025c*/ 	.word	0x00007bc0
        /*0260*/ 	.word	0x00000006
        /*0264*/ 	.word	0x00000000
        /*0268*/ 	.short	0x010a
        /*026a*/ 	.byte	0x3f
	.zero		1


	//   ....[29]....
        /*026c*/ 	.word	0x00007c50
        /*0270*/ 	.word	0x00000003
        /*0274*/ 	.word	0x00000000
        /*0278*/ 	.short	0x010a
        /*027a*/ 	.byte	0x3f
	.zero		1


	//   ....[30]....
        /*027c*/ 	.word	0x00007cb0
        /*0280*/ 	.word	0x0000005f
        /*0284*/ 	.word	0xfffffff8
        /*0288*/ 	.short	0x010a
        /*028a*/ 	.byte	0x3f
	.zero		1


	//   ....[31]....
        /*028c*/ 	.word	0x00007d00
        /*0290*/ 	.word	0x00000003
        /*0294*/ 	.word	0x00000000
        /*0298*/ 	.short	0x010a
        /*029a*/ 	.byte	0x3f
	.zero		1


	//   ....[32]....
        /*029c*/ 	.word	0x00007d60
        /*02a0*/ 	.word	0x00000004
        /*02a4*/ 	.word	0x00000000
        /*02a8*/ 	.short	0x010a
        /*02aa*/ 	.byte	0x3f
	.zero		1


	//   ....[33]....
        /*02ac*/ 	.word	0x00007db0
        /*02b0*/ 	.word	0x0000005f
        /*02b4*/ 	.word	0x00000008
        /*02b8*/ 	.short	0x010a
        /*02ba*/ 	.byte	0x3f
	.zero		1


	//   ....[34]....
        /*02bc*/ 	.word	0x00007e80
        /*02c0*/ 	.word	0x00000007
        /*02c4*/ 	.word	0x00000020
        /*02c8*/ 	.short	0x010a
        /*02ca*/ 	.byte	0x3f
	.zero		1


	//   ....[35]....
        /*02cc*/ 	.word	0x00007f50
        /*02d0*/ 	.word	0x00000007
        /*02d4*/ 	.word	0x00000000
        /*02d8*/ 	.short	0x010a
        /*02da*/ 	.byte	0x3f
	.zero		1


	//   ....[36]....
        /*02dc*/ 	.word	0x00007fa0
        /*02e0*/ 	.word	0x00000009
        /*02e4*/ 	.word	0x00000000
        /*02e8*/ 	.short	0x010a
        /*02ea*/ 	.byte	0x3f
	.zero		1


	//   ....[37]....
        /*02ec*/ 	.word	0x00007ff0
        /*02f0*/ 	.word	0x00000006
        /*02f4*/ 	.word	0x00000000
        /*02f8*/ 	.short	0x010a
        /*02fa*/ 	.byte	0x3f
	.zero		1


	//----- nvinfo : EIATTR_NUM_MBARRIERS
	.align		4
.L_35:
        /*02fc*/ 	.byte	0x03, 0x38
        /*02fe*/ 	.short	0x000e


	//----- nvinfo : EIATTR_EXIT_INSTR_OFFSETS
	.align		4
        /*0300*/ 	.byte	0x04, 0x1c
        /*0302*/ 	.short	(.L_37 - .L_36)


	//   ....[0]....
.L_36:
        /*0304*/ 	.word	0x00001240


	//   ....[1]....
        /*0308*/ 	.word	0x000012a0


	//   ....[2]....
        /*030c*/ 	.word	0x00006c10


	//   ....[3]....
        /*0310*/ 	.word	0x00006c40


	//   ....[4]....
        /*0314*/ 	.word	0x00007ca0


	//----- nvinfo : EIATTR_MAX_THREADS
	.align		4
.L_37:
        /*0318*/ 	.byte	0x04, 0x05
        /*031a*/ 	.short	(.L_39 - .L_38)
.L_38:
        /*031c*/ 	.word	0x00000180
        /*0320*/ 	.word	0x00000001
        /*0324*/ 	.word	0x00000001


	//----- nvinfo : EIATTR_CRS_STACK_SIZE
	.align		4
.L_39:
        /*0328*/ 	.byte	0x04, 0x1e
        /*032a*/ 	.short	(.L_41 - .L_40)
.L_40:
        /*032c*/ 	.word	0x00000000


	//----- nvinfo : EIATTR_CBANK_PARAM_SIZE
	.align		4
.L_41:
        /*0330*/ 	.byte	0x03, 0x19
        /*0332*/ 	.short	0x0470


	//----- nvinfo : EIATTR_PARAM_CBANK
	.align		4
        /*0334*/ 	.byte	0x04, 0x0a
        /*0336*/ 	.short	(.L_43 - .L_42)
	.align		4
.L_42:
        /*0338*/ 	.word	index@(.nv.constant0._ZN7cutlass13device_kernelINS_4gemm6kernel13GemmUniversalIN4cute5tupleIJiiiiEEENS1_10collective13CollectiveMmaINS1_34MainloopSm90TmaGmmaWarpSpecializedILi4ENS5_IJNS4_1CILi1EEESB_SB_EEENS1_32KernelTmaWarpSpecializedPingpongEEENS5_IJNSA_ILi64EEENSA_ILi128EEESF_EEENS_10tfloat32_tENS5_IJlSB_lEEESI_SJ_NS4_8TiledMMAINS4_8MMA_AtomIJNS4_4SM904GMMA30MMA_64x128x8_F32TF32TF32_SS_TNILNSN_7ScaleInE1ELSP_1EEEEEENS4_6LayoutISC_NS5_IJNSA_ILi0EEEST_ST_EEEEENS5_IJNS4_10UnderscoreESW_SW_EEEEENS4_13SM90_TMA_LOADENS4_14ComposedLayoutINS4_7SwizzleILi3ELi4ELi3EEENS4_18smem_ptr_flag_bitsILi32EEENSS_INS5_IJNSA_ILi8EEENSA_ILi32EEEEEENS5_IJS16_SB_EEEEEEEvNS4_8identityESZ_S1A_vS1B_EENS_8epilogue10collective6detail29Sm90TmaWarpSpecializedAdapterINS1E_15DefaultEpilogueISI_SJ_SJ_NS1D_6thread17LinearCombinationISI_Li1EffLNS1I_9ScaleType4KindE0ELNS_15FloatRoundStyleE2ESI_EENS1_15EpilogueDefaultEEEEEvvEEEEvNT_6ParamsE)
        /*033c*/ 	.short	0x0210
        /*033e*/ 	.short	0x0470


	//----- nvinfo : EIATTR_SW_WAR
	.align		4
.L_43:
        /*0340*/ 	.byte	0x04, 0x36
        /*0342*/ 	.short	(.L_45 - .L_44)
.L_44:
        /*0344*/ 	.word	0x00000008
.L_45:


//--------------------- .nv.callgraph             --------------------------
	.section	.nv.callgraph,"",@"SHT_CUDA_CALLGRAPH"
	.align	4
	.sectionentsize	8
	.align		4
        /*0000*/ 	.word	0x00000000
	.align		4
        /*0004*/ 	.word	0xffffffff
	.align		4
        /*0008*/ 	.word	index@(_ZN7cutlass13device_kernelINS_4gemm6kernel13GemmUniversalIN4cute5tupleIJiiiiEEENS1_10collective13CollectiveMmaINS1_34MainloopSm90TmaGmmaWarpSpecializedILi4ENS5_IJNS4_1CILi1EEESB_SB_EEENS1_32KernelTmaWarpSpecializedPingpongEEENS5_IJNSA_ILi64EEENSA_ILi128EEESF_EEENS_10tfloat32_tENS5_IJlSB_lEEESI_SJ_NS4_8TiledMMAINS4_8MMA_AtomIJNS4_4SM904GMMA30MMA_64x128x8_F32TF32TF32_SS_TNILNSN_7ScaleInE1ELSP_1EEEEEENS4_6LayoutISC_NS5_IJNSA_ILi0EEEST_ST_EEEEENS5_IJNS4_10UnderscoreESW_SW_EEEEENS4_13SM90_TMA_LOADENS4_14ComposedLayoutINS4_7SwizzleILi3ELi4ELi3EEENS4_18smem_ptr_flag_bitsILi32EEENSS_INS5_IJNSA_ILi8EEENSA_ILi32EEEEEENS5_IJS16_SB_EEEEEEEvNS4_8identityESZ_S1A_vS1B_EENS_8epilogue10collective6detail29Sm90TmaWarpSpecializedAdapterINS1E_15DefaultEpilogueISI_SJ_SJ_NS1D_6thread17LinearCombinationISI_Li1EffLNS1I_9ScaleType4KindE0ELNS_15FloatRoundStyleE2ESI_EENS1_15EpilogueDefaultEEEEEvvEEEEvNT_6ParamsE)
	.align		4
        /*000c*/ 	.word	index@(__assertfail)
	.align		4
        /*0010*/ 	.word	0x00000000
	.align		4
        /*0014*/ 	.word	0xfffffffe
	.align		4
        /*0018*/ 	.word	0x00000000
	.align		4
        /*001c*/ 	.word	0xfffffffd
	.align		4
        /*0020*/ 	.word	0x00000000
	.align		4
        /*0024*/ 	.word	0xfffffffc


//--------------------- .nv.constant4             --------------------------
	.section	.nv.constant4,"a",@progbits
	.align	8
	.align		8
.nv.constant4:
        /*0000*/ 	.dword	__assertfail
	.align		8
        /*0008*/ 	.dword	__unnamed_1
	.align		8
        /*0010*/ 	.dword	_ZN40_INTERNAL_c31addda_4_k_cu_ee26fd03_282414cuda3std3__45__cpo5beginE
	.align		8
        /*0018*/ 	.dword	_ZN40_INTERNAL_c31addda_4_k_cu_ee26fd03_282414cuda3std3__45__cpo3endE
	.align		8
        /*0020*/ 	.dword	_ZN40_INTERNAL_c31addda_4_k_cu_ee26fd03_282414cuda3std3__45__cpo6cbeginE
	.align		8
        /*0028*/ 	.dword	_ZN40_INTERNAL_c31addda_4_k_cu_ee26fd03_282414cuda3std3__45__cpo4cendE
	.align		8
        /*0030*/ 	.dword	_ZN40_INTERNAL_c31addda_4_k_cu_ee26fd03_282414cuda3std3__442_GLOBAL__N__c31addda_4_k_cu_ee26fd03_282416ignoreE
	.align		8
        /*0038*/ 	.dword	_ZN40_INTERNAL_c31addda_4_k_cu_ee26fd03_282414cuda3std3__419piecewise_constructE
	.align		8
        /*0040*/ 	.dword	_ZN40_INTERNAL_c31addda_4_k_cu_ee26fd03_282414cuda3std3__48in_placeE
	.align		8
        /*0048*/ 	.dword	_ZN40_INTERNAL_c31addda_4_k_cu_ee26fd03_282414cuda3std6ranges3__45__cpo4swapE
	.align		8
        /*0050*/ 	.dword	_ZN40_INTERNAL_c31addda_4_k_cu_ee26fd03_282414cuda3std6ranges3__45__cpo9iter_moveE
	.align		8
        /*0058*/ 	.dword	_ZN40_INTERNAL_c31addda_4_k_cu_ee26fd03_282414cute7productE
	.align		8
        /*0060*/ 	.dword	_ZN40_INTERNAL_c31addda_4_k_cu_ee26fd03_282414cute1_E
	.align		8
        /*0068*/ 	.dword	$str$22
	.align		8
        /*0070*/ 	.dword	$str$23


//--------------------- .text._ZN7cutlass13device_kernelINS_4gemm6kernel13GemmUniversalIN4cute5tupleIJiiiiEEENS1_10collective13CollectiveMmaINS1_34MainloopSm90TmaGmmaWarpSpecializedILi4ENS5_IJNS4_1CILi1EEESB_SB_EEENS1_32KernelTmaWarpSpecializedPingpongEEENS5_IJNSA_ILi64EEENSA_ILi128EEESF_EEENS_10tfloat32_tENS5_IJlSB_lEEESI_SJ_NS4_8TiledMMAINS4_8MMA_AtomIJNS4_4SM904GMMA30MMA_64x128x8_F32TF32TF32_SS_TNILNSN_7ScaleInE1ELSP_1EEEEEENS4_6LayoutISC_NS5_IJNSA_ILi0EEEST_ST_EEEEENS5_IJNS4_10UnderscoreESW_SW_EEEEENS4_13SM90_TMA_LOADENS4_14ComposedLayoutINS4_7SwizzleILi3ELi4ELi3EEENS4_18smem_ptr_flag_bitsILi32EEENSS_INS5_IJNSA_ILi8EEENSA_ILi32EEEEEENS5_IJS16_SB_EEEEEEEvNS4_8identityESZ_S1A_vS1B_EENS_8epilogue10collective6detail29Sm90TmaWarpSpecializedAdapterINS1E_15DefaultEpilogueISI_SJ_SJ_NS1D_6thread17LinearCombinationISI_Li1EffLNS1I_9ScaleType4KindE0ELNS_15FloatRoundStyleE2ESI_EENS1_15EpilogueDefaultEEEEEvvEEEEvNT_6ParamsE --------------------------
	.section	.text._ZN7cutlass13device_kernelINS_4gemm6kernel13GemmUniversalIN4cute5tupleIJiiiiEEENS1_10collective13CollectiveMmaINS1_34MainloopSm90TmaGmmaWarpSpecializedILi4ENS5_IJNS4_1CILi1EEESB_SB_EEENS1_32KernelTmaWarpSpecializedPingpongEEENS5_IJNSA_ILi64EEENSA_ILi128EEESF_EEENS_10tfloat32_tENS5_IJlSB_lEEESI_SJ_NS4_8TiledMMAINS4_8MMA_AtomIJNS4_4SM904GMMA30MMA_64x128x8_F32TF32TF32_SS_TNILNSN_7ScaleInE1ELSP_1EEEEEENS4_6LayoutISC_NS5_IJNSA_ILi0EEEST_ST_EEEEENS5_IJNS4_10UnderscoreESW_SW_EEEEENS4_13SM90_TMA_LOADENS4_14ComposedLayoutINS4_7SwizzleILi3ELi4ELi3EEENS4_18smem_ptr_flag_bitsILi32EEENSS_INS5_IJNSA_ILi8EEENSA_ILi32EEEEEENS5_IJS16_SB_EEEEEEEvNS4_8identityESZ_S1A_vS1B_EENS_8epilogue10collective6detail29Sm90TmaWarpSpecializedAdapterINS1E_15DefaultEpilogueISI_SJ_SJ_NS1D_6thread17LinearCombinationISI_Li1EffLNS1I_9ScaleType4KindE0ELNS_15FloatRoundStyleE2ESI_EENS1_15EpilogueDefaultEEEEEvvEEEEvNT_6ParamsE,"ax",@progbits
	.align	128
.text._ZN7cutlass13device_kernelINS_4gemm6kernel13GemmUniversalIN4cute5tupleIJiiiiEEENS1_10collective13CollectiveMmaINS1_34MainloopSm90TmaGmmaWarpSpecializedILi4ENS5_IJNS4_1CILi1EEESB_SB_EEENS1_32KernelTmaWarpSpecializedPingpongEEENS5_IJNSA_ILi64EEENSA_ILi128EEESF_EEENS_10tfloat32_tENS5_IJlSB_lEEESI_SJ_NS4_8TiledMMAINS4_8MMA_AtomIJNS4_4SM904GMMA30MMA_64x128x8_F32TF32TF32_SS_TNILNSN_7ScaleInE1ELSP_1EEEEEENS4_6LayoutISC_NS5_IJNSA_ILi0EEEST_ST_EEEEENS5_IJNS4_10UnderscoreESW_SW_EEEEENS4_13SM90_TMA_LOADENS4_14ComposedLayoutINS4_7SwizzleILi3ELi4ELi3EEENS4_18smem_ptr_flag_bitsILi32EEENSS_INS5_IJNSA_ILi8EEENSA_ILi32EEEEEENS5_IJS16_SB_EEEEEEEvNS4_8identityESZ_S1A_vS1B_EENS_8epilogue10collective6detail29Sm90TmaWarpSpecializedAdapterINS1E_15DefaultEpilogueISI_SJ_SJ_NS1D_6thread17LinearCombinationISI_Li1EffLNS1I_9ScaleType4KindE0ELNS_15FloatRoundStyleE2ESI_EENS1_15EpilogueDefaultEEEEEvvEEEEvNT_6ParamsE:
        .type           _ZN7cutlass13device_kernelINS_4gemm6kernel13GemmUniversalIN4cute5tupleIJiiiiEEENS1_10collective13CollectiveMmaINS1_34MainloopSm90TmaGmmaWarpSpecializedILi4ENS5_IJNS4_1CILi1EEESB_SB_EEENS1_32KernelTmaWarpSpecializedPingpongEEENS5_IJNSA_ILi64EEENSA_ILi128EEESF_EEENS_10tfloat32_tENS5_IJlSB_lEEESI_SJ_NS4_8TiledMMAINS4_8MMA_AtomIJNS4_4SM904GMMA30MMA_64x128x8_F32TF32TF32_SS_TNILNSN_7ScaleInE1ELSP_1EEEEEENS4_6LayoutISC_NS5_IJNSA_ILi0EEEST_ST_EEEEENS5_IJNS4_10UnderscoreESW_SW_EEEEENS4_13SM90_TMA_LOADENS4_14ComposedLayoutINS4_7SwizzleILi3ELi4ELi3EEENS4_18smem_ptr_flag_bitsILi32EEENSS_INS5_IJNSA_ILi8EEENSA_ILi32EEEEEENS5_IJS16_SB_EEEEEEEvNS4_8identityESZ_S1A_vS1B_EENS_8epilogue10collective6detail29Sm90TmaWarpSpecializedAdapterINS1E_15DefaultEpilogueISI_SJ_SJ_NS1D_6thread17LinearCombinationISI_Li1EffLNS1I_9ScaleType4KindE0ELNS_15FloatRoundStyleE2ESI_EENS1_15EpilogueDefaultEEEEEvvEEEEvNT_6ParamsE,@function
        .size           _ZN7cutlass13device_kernelINS_4gemm6kernel13GemmUniversalIN4cute5tupleIJiiiiEEENS1_10collective13CollectiveMmaINS1_34MainloopSm90TmaGmmaWarpSpecializedILi4ENS5_IJNS4_1CILi1EEESB_SB_EEENS1_32KernelTmaWarpSpecializedPingpongEEENS5_IJNSA_ILi64EEENSA_ILi128EEESF_EEENS_10tfloat32_tENS5_IJlSB_lEEESI_SJ_NS4_8TiledMMAINS4_8MMA_AtomIJNS4_4SM904GMMA30MMA_64x128x8_F32TF32TF32_SS_TNILNSN_7ScaleInE1ELSP_1EEEEEENS4_6LayoutISC_NS5_IJNSA_ILi0EEEST_ST_EEEEENS5_IJNS4_10UnderscoreESW_SW_EEEEENS4_13SM90_TMA_LOADENS4_14ComposedLayoutINS4_7SwizzleILi3ELi4ELi3EEENS4_18smem_ptr_flag_bitsILi32EEENSS_INS5_IJNSA_ILi8EEENSA_ILi32EEEEEENS5_IJS16_SB_EEEEEEEvNS4_8identityESZ_S1A_vS1B_EENS_8epilogue10collective6detail29Sm90TmaWarpSpecializedAdapterINS1E_15DefaultEpilogueISI_SJ_SJ_NS1D_6thread17LinearCombinationISI_Li1EffLNS1I_9ScaleType4KindE0ELNS_15FloatRoundStyleE2ESI_EENS1_15EpilogueDefaultEEEEEvvEEEEvNT_6ParamsE,(.L_x_196 - _ZN7cutlass13device_kernelINS_4gemm6kernel13GemmUniversalIN4cute5tupleIJiiiiEEENS1_10collective13CollectiveMmaINS1_34MainloopSm90TmaGmmaWarpSpecializedILi4ENS5_IJNS4_1CILi1EEESB_SB_EEENS1_32KernelTmaWarpSpecializedPingpongEEENS5_IJNSA_ILi64EEENSA_ILi128EEESF_EEENS_10tfloat32_tENS5_IJlSB_lEEESI_SJ_NS4_8TiledMMAINS4_8MMA_AtomIJNS4_4SM904GMMA30MMA_64x128x8_F32TF32TF32_SS_TNILNSN_7ScaleInE1ELSP_1EEEEEENS4_6LayoutISC_NS5_IJNSA_ILi0EEEST_ST_EEEEENS5_IJNS4_10UnderscoreESW_SW_EEEEENS4_13SM90_TMA_LOADENS4_14ComposedLayoutINS4_7SwizzleILi3ELi4ELi3EEENS4_18smem_ptr_flag_bitsILi32EEENSS_INS5_IJNSA_ILi8EEENSA_ILi32EEEEEENS5_IJS16_SB_EEEEEEEvNS4_8identityESZ_S1A_vS1B_EENS_8epilogue10collective6detail29Sm90TmaWarpSpecializedAdapterINS1E_15DefaultEpilogueISI_SJ_SJ_NS1D_6thread17LinearCombinationISI_Li1EffLNS1I_9ScaleType4KindE0ELNS_15FloatRoundStyleE2ESI_EENS1_15EpilogueDefaultEEEEEvvEEEEvNT_6ParamsE)
        .other          _ZN7cutlass13device_kernelINS_4gemm6kernel13GemmUniversalIN4cute5tupleIJiiiiEEENS1_10collective13CollectiveMmaINS1_34MainloopSm90TmaGmmaWarpSpecializedILi4ENS5_IJNS4_1CILi1EEESB_SB_EEENS1_32KernelTmaWarpSpecializedPingpongEEENS5_IJNSA_ILi64EEENSA_ILi128EEESF_EEENS_10tfloat32_tENS5_IJlSB_lEEESI_SJ_NS4_8TiledMMAINS4_8MMA_AtomIJNS4_4SM904GMMA30MMA_64x128x8_F32TF32TF32_SS_TNILNSN_7ScaleInE1ELSP_1EEEEEENS4_6LayoutISC_NS5_IJNSA_ILi0EEEST_ST_EEEEENS5_IJNS4_10UnderscoreESW_SW_EEEEENS4_13SM90_TMA_LOADENS4_14ComposedLayoutINS4_7SwizzleILi3ELi4ELi3EEENS4_18smem_ptr_flag_bitsILi32EEENSS_INS5_IJNSA_ILi8EEENSA_ILi32EEEEEENS5_IJS16_SB_EEEEEEEvNS4_8identityESZ_S1A_vS1B_EENS_8epilogue10collective6detail29Sm90TmaWarpSpecializedAdapterINS1E_15DefaultEpilogueISI_SJ_SJ_NS1D_6thread17LinearCombinationISI_Li1EffLNS1I_9ScaleType4KindE0ELNS_15FloatRoundStyleE2ESI_EENS1_15EpilogueDefaultEEEEEvvEEEEvNT_6ParamsE,@"STO_CUDA_ENTRY STV_DEFAULT"
_ZN7cutlass13device_kernelINS_4gemm6kernel13GemmUniversalIN4cute5tupleIJiiiiEEENS1_10collective13CollectiveMmaINS1_34MainloopSm90TmaGmmaWarpSpecializedILi4ENS5_IJNS4_1CILi1EEESB_SB_EEENS1_32KernelTmaWarpSpecializedPingpongEEENS5_IJNSA_ILi64EEENSA_ILi128EEESF_EEENS_10tfloat32_tENS5_IJlSB_lEEESI_SJ_NS4_8TiledMMAINS4_8MMA_AtomIJNS4_4SM904GMMA30MMA_64x128x8_F32TF32TF32_SS_TNILNSN_7ScaleInE1ELSP_1EEEEEENS4_6LayoutISC_NS5_IJNSA_ILi0EEEST_ST_EEEEENS5_IJNS4_10UnderscoreESW_SW_EEEEENS4_13SM90_TMA_LOADENS4_14ComposedLayoutINS4_7SwizzleILi3ELi4ELi3EEENS4_18smem_ptr_flag_bitsILi32EEENSS_INS5_IJNSA_ILi8EEENSA_ILi32EEEEEENS5_IJS16_SB_EEEEEEEvNS4_8identityESZ_S1A_vS1B_EENS_8epilogue10collective6detail29Sm90TmaWarpSpecializedAdapterINS1E_15DefaultEpilogueISI_SJ_SJ_NS1D_6thread17LinearCombinationISI_Li1EffLNS1I_9ScaleType4KindE0ELNS_15FloatRoundStyleE2ESI_EENS1_15EpilogueDefaultEEEEEvvEEEEvNT_6ParamsE:
[----:B------:R-:W0:Y:S01]  /*0000*/  LDC R1, c[0x0][0x28] ;  /* 0x00000a00ff017b82 */ /* 0x000e220000000800 */
[----:B------:R-:W1:Y:S01]  /*0010*/  S2R R4, SR_TID.X ;  /* 0x0000000000047919 */ /* 0x000e620000002100 */
[----:B------:R-:W-:Y:S01]  /*0020*/  ELECT P0, URZ, PT ;  /* 0x00000000003f782f */ /* 0x000fe20003800000 */
[----:B------:R-:W-:Y:S01]  /*0030*/  BSSY B0, `(.L_x_0) ;  /* 0x0000014000007945 */ /* 0x000fe20003800000 */
[----:B-1----:R-:W-:-:S05]  /*0040*/  SHF.R.U32.HI R0, RZ, 0x5, R4 ;  /* 0x00000005ff007819 */ /* 0x002fca0000011604 */
[----:B------:R-:W1:Y:S02]  /*0050*/  SHFL.IDX PT, R2, R0, RZ, 0x1f ;  /* 0x00001fff00027589 */ /* 0x000e6400000e0000 */
[----:B-1----:R-:W-:Y:S02]  /*0060*/  R2UR UR8, R2 ;  /* 0x00000000020872ca */ /* 0x002fe400000e0000 */
[----:B------:R-:W-:-:S05]  /*0070*/  SHF.R.U32.HI R2, RZ, 0x7, R4 ;  /* 0x00000007ff027819 */ /* 0x000fca0000011604 */
[----:B------:R1:W2:Y:S06]  /*0080*/  SHFL.IDX PT, R3, R2, RZ, 0x1f ;  /* 0x00001fff02037589 */ /* 0x0002ac00000e0000 */
[----:B------:R-:W-:Y:S02]  /*0090*/  USHF.R.S32.HI UR4, URZ, 0x1f, UR8 ;  /* 0x0000001f3f047899 */ /* 0x000fe40008011408 */
[----:B------:R-:W-:Y:S02]  /*00a0*/  ISETP.NE.OR P0, PT, RZ, UR8, !P0 ;  /* 0x00000008ff007c0c */ /* 0x000fe4000c705670 */
[----:B------:R-:W-:-:S04]  /*00b0*/  ULEA.HI UR4, UR4, UR8, URZ, 0x2 ;  /* 0x0000000804047291 */ /* 0x000fc8000f8f103f */
[----:B------:R-:W-:-:S04]  /*00c0*/  ULOP3.LUT UR4, UR4, 0xfffffffc, URZ, 0xc0, !UPT ;  /* 0xfffffffc04047892 */ /* 0x000fc8000f8ec03f */
[----:B------:R-:W-:-:S03]  /*00d0*/  UIADD3 UR8, UR8, -UR4, URZ ;  /* 0x8000000408087290 */ /* 0x000fc6000fffe03f */
[----:B01----:R-:W-:Y:S09]  /*00e0*/  @P0 BRA `(.L_x_1) ;  /* 0x0000000000200947 */ /* 0x003ff20003800000 */
[----:B------:R-:W-:Y:S02]  /*00f0*/  ULDC.64 UR4, c[0x0][0x198] ;  /* 0x0000660000047ab9 */ /* 0x000fe40000000a00 */
[----:B------:R-:W-:Y:S02]  /*0100*/  UIADD3 UR6, UP0, UR4, 0xf0, URZ ;  /* 0x000000f004067890 */ /* 0x000fe4000ff1e03f */
[----:B------:R-:W-:Y:S02]  /*0110*/  UIADD3 UR4, UP1, UR4, 0x1f0, URZ ;  /* 0x000001f004047890 */ /* 0x000fe4000ff3e03f */
[----:B------:R-:W-:Y:S02]  /*0120*/  UIADD3.X UR7, URZ, UR5, URZ, UP0, !UPT ;  /* 0x000000053f077290 */ /* 0x000fe400087fe43f */
[----:B------:R-:W-:-:S07]  /*0130*/  UIADD3.X UR5, URZ, UR5, URZ, UP1, !UPT ;  /* 0x000000053f057290 */ /* 0x000fce0008ffe43f */
[----:B------:R0:W-:Y:S02]  /*0140*/  UTMACCTL.PF [UR6] ;  /* 0x00000000060079b9 */ /* 0x0001e40008040000 */
[----:B------:R0:W-:Y:S02]  /*0150*/  UTMACCTL.PF [UR4] ;  /* 0x00000000040079b9 */ /* 0x0001e40008040000 */
[----:B0-----:R-:W-:Y:S01]  /*0160*/  NOP ;  /* 0x0000000000007918 */ /* 0x001fe20000000000 */
.L_x_1:
[----:B------:R-:W-:Y:S05]  /*0170*/  BSYNC B0 ;  /* 0x0000000000007941 */ /* 0x000fea0003800000 */
.L_x_0:
[----:B------:R-:W0:Y:S01]  /*0180*/  SHFL.IDX PT, R5, R0, RZ, 0x1f ;  /* 0x00001fff00057589 */ /* 0x000e2200000e0000 */
[----:B--2---:R-:W-:Y:S01]  /*0190*/  R2UR UR15, R3 ;  /* 0x00000000030f72ca */ /* 0x004fe200000e0000 */
[----:B------:R-:W-:-:S04]  /*01a0*/  UISETP.NE.AND UP0, UPT, UR8, 0x3, UPT ;  /* 0x000000030800788c */ /* 0x000fc8000bf05270 */
[----:B------:R-:W-:-:S08]  /*01b0*/  UISETP.EQ.OR UP0, UPT, UR8, URZ, !UP0 ;  /* 0x0000003f0800728c */ /* 0x000fd0000c702670 */
[----:B------:R-:W-:Y:S02]  /*01c0*/  UIADD3 UR18, UR15, -0x1, URZ ;  /* 0xffffffff0f127890 */ /* 0x000fe4000fffe03f */
[----:B------:R-:W-:Y:S02]  /*01d0*/  UISETP.EQ.AND UP0, UPT, UR15, URZ, UP0 ;  /* 0x0000003f0f00728c */ /* 0x000fe40008702270 */
[----:B------:R-:W-:Y:S02]  /*01e0*/  UISETP.GE.U32.AND UP1, UPT, UR18, 0x2, UPT ;  /* 0x000000021200788c */ /* 0x000fe4000bf26070 */
[----:B------:R-:W-:Y:S01]  /*01f0*/  USEL UR40, URZ, 0x1, !UP0 ;  /* 0x000000013f287887 */ /* 0x000fe2000c000000 */
[----:B0-----:R-:W-:-:S03]  /*0200*/  ISETP.NE.AND P0, PT, R5, RZ, PT ;  /* 0x000000ff0500720c */ /* 0x001fc60003f05270 */
[----:B------:R-:W-:-:S10]  /*0210*/  USEL UR40, UR40, 0x2, UP1 ;  /* 0x0000000228287887 */ /* 0x000fd40008800000 */
[----:B------:R-:W-:Y:S05]  /*0220*/  @P0 BRA `(.L_x_2) ;  /* 0x0000000000580947 */ /* 0x000fea0003800000 */
[----:B------:R-:W0:Y:S01]  /*0230*/  S2UR UR9, SR_CgaCtaId ;  /* 0x00000000000979c3 */ /* 0x000e220000008800 */
[----:B------:R-:W-:Y:S01]  /*0240*/  UMOV UR4, 0x400 ;  /* 0x0000040000047882 */ /* 0x000fe20000000000 */
[----:B------:R-:W-:Y:S01]  /*0250*/  UMOV UR5, 0x1 ;  /* 0x0000000100057882 */ /* 0x000fe20000000000 */
[----:B------:R-:W-:Y:S01]  /*0260*/  UMOV UR6, 0x80 ;  /* 0x0000008000067882 */ /* 0x000fe20000000000 */
[----:B------:R-:W-:Y:S01]  /*0270*/  ELECT P0, URZ, PT ;  /* 0x00000000003f782f */ /* 0x000fe20003800000 */
[----:B------:R-:W-:-:S04]  /*0280*/  UIADD3 UR6, -UR6, 0x100000, URZ ;  /* 0x0010000006067890 */ /* 0x000fc8000fffe13f */
[----:B------:R-:W-:Y:S02]  /*0290*/  USHF.L.U32 UR7, UR6, 0xb, URZ ;  /* 0x0000000b06077899 */ /* 0x000fe4000800063f */
[----:B------:R-:W-:Y:S02]  /*02a0*/  USHF.L.U32 UR6, UR6, 0x1, URZ ;  /* 0x0000000106067899 */ /* 0x000fe4000800063f */
[----:B0-----:R-:W-:Y:S02]  /*02b0*/  ULEA UR9, UR9, UR4, 0x18 ;  /* 0x0000000409097291 */ /* 0x001fe4000f8ec03f */
[----:B------:R-:W-:-:S04]  /*02c0*/  UIADD3 UR4, -UR5, 0x100000, URZ ;  /* 0x0010000005047890 */ /* 0x000fc8000fffe13f */
[----:B------:R-:W-:Y:S02]  /*02d0*/  USHF.L.U32 UR5, UR4, 0xb, URZ ;  /* 0x0000000b04057899 */ /* 0x000fe4000800063f */
[----:B------:R-:W-:Y:S01]  /*02e0*/  USHF.L.U32 UR4, UR4, 0x1, URZ ;  /* 0x0000000104047899 */ /* 0x000fe2000800063f */
[----:B------:R-:W0:Y:S11]  /*02f0*/  FENCE.VIEW.ASYNC.S ;  /* 0x00000000000073c6 */ /* 0x000e360000000000 */
[----:B0-----:R0:W1:Y:S01]  /*0300*/  SYNCS.EXCH.64 URZ, [UR9], UR4 ;  /* 0x00000004093f75b2 */ /* 0x0010620008000100 */
[----:B------:R0:W2:Y:S01]  /*0310*/  SYNCS.EXCH.64 URZ, [UR9+0x20], UR6 ;  /* 0x00002006093f75b2 */ /* 0x0000a20008000100 */
[----:B------:R0:W3:Y:S01]  /*0320*/  SYNCS.EXCH.64 URZ, [UR9+0x8], UR4 ;  /* 0x00000804093f75b2 */ /* 0x0000e20008000100 */
[----:B------:R0:W4:Y:S01]  /*0330*/  SYNCS.EXCH.64 URZ, [UR9+0x28], UR6 ;  /* 0x00002806093f75b2 */ /* 0x0001220008000100 */
[----:B------:R0:W0:Y:S01]  /*0340*/  SYNCS.EXCH.64 URZ, [UR9+0x10], UR4 ;  /* 0x00001004093f75b2 */ /* 0x0000220008000100 */
[----:B------:R0:W0:Y:S01]  /*0350*/  SYNCS.EXCH.64 URZ, [UR9+0x30], UR6 ;  /* 0x00003006093f75b2 */ /* 0x0000220008000100 */
[----:B------:R0:W0:Y:S01]  /*0360*/  SYNCS.EXCH.64 URZ, [UR9+0x18], UR4 ;  /* 0x00001804093f75b2 */ /* 0x0000220008000100 */
[----:B------:R0:W0:Y:S01]  /*0370*/  SYNCS.EXCH.64 URZ, [UR9+0x38], UR6 ;  /* 0x00003806093f75b2 */ /* 0x0000220008000100 */
[----:B------:R-:W-:Y:S01]  /*0380*/  NOP ;  /* 0x0000000000007918 */ /* 0x000fe20000000000 */
.L_x_2:
[----:B------:R-:W5:Y:S01]  /*0390*/  SHFL.IDX PT, R5, R0, RZ, 0x1f ;  /* 0x00001fff00057589 */ /* 0x000f6200000e0000 */
[----:B------:R-:W-:Y:S01]  /*03a0*/  ELECT P0, URZ, PT ;  /* 0x00000000003f782f */ /* 0x000fe20003800000 */
[----:B------:R-:W-:Y:S01]  /*03b0*/  NOP ;  /* 0x0000000000007918 */ /* 0x000fe20000000000 */
[----:B------:R-:W-:Y:S01]  /*03c0*/  ELECT P1, URZ, PT ;  /* 0x00000000003f782f */ /* 0x000fe20003820000 */
[----:B------:R-:W1:Y:S01]  /*03d0*/  SHFL.IDX PT, R3, R0, RZ, 0x1f ;  /* 0x00001fff00037589 */ /* 0x000e6200000e0000 */
[----:B0-----:R-:W-:Y:S01]  /*03e0*/  UMOV UR4, 0x20 ;  /* 0x0000002000047882 */ /* 0x001fe20000000000 */
[----:B------:R-:W-:Y:S01]  /*03f0*/  UMOV UR12, 0x80 ;  /* 0x00000080000c7882 */ /* 0x000fe20000000000 */
[----:B------:R-:W-:Y:S01]  /*0400*/  NOP ;  /* 0x0000000000007918 */ /* 0x000fe20000000000 */
[----:B------:R0:W0:Y:S01]  /*0410*/  SHFL.IDX PT, R95, R2, RZ, 0x1f ;  /* 0x00001fff025f7589 */ /* 0x00002200000e0000 */
[----:B------:R-:W-:Y:S01]  /*0420*/  ULDC.64 UR54, c[0x0][0x208] ;  /* 0x0000820000367ab9 */ /* 0x000fe20000000a00 */
[----:B-----5:R-:W-:-:S02]  /*0430*/  ISETP.NE.OR P0, PT, R5, RZ, !P0 ;  /* 0x000000ff0500720c */ /* 0x020fc40004705670 */
[----:B-1----:R-:W-:Y:S02]  /*0440*/  ISETP.NE.OR P1, PT, R3, RZ, !P1 ;  /* 0x000000ff0300720c */ /* 0x002fe40004f25670 */
[----:B------:R-:W-:-:S04]  /*0450*/  SHF.R.S32.HI R3, RZ, 0x1f, R4 ;  /* 0x0000001fff037819 */ /* 0x000fc80000011404 */
[----:B------:R-:W-:-:S05]  /*0460*/  LEA.HI R3, R3, R4, RZ, 0x7 ;  /* 0x0000000403037211 */ /* 0x000fca00078f38ff */
[----:B------:R-:W-:Y:S01]  /*0470*/  VOTEU.ALL UP0, P0 ;  /* 0x00000000003f7886 */ /* 0x000fe20000000000 */
[----:B------:R-:W-:Y:S01]  /*0480*/  LOP3.LUT R3, R3, 0xffffff80, RZ, 0xc0, !PT ;  /* 0xffffff8003037812 */ /* 0x000fe200078ec0ff */
[----:B------:R-:W-:-:S03]  /*0490*/  VOTEU.ALL UP1, P1 ;  /* 0x00000000003f7886 */ /* 0x000fc60000820000 */
[----:B------:R-:W1:Y:S01]  /*04a0*/  @!UP0 S2UR UR7, SR_CgaCtaId ;  /* 0x00000000000789c3 */ /* 0x000e620000008800 */
[----:B------:R-:W-:Y:S01]  /*04b0*/  @!UP0 UMOV UR6, 0x400 ;  /* 0x0000040000068882 */ /* 0x000fe20000000000 */
[----:B------:R-:W-:-:S04]  /*04c0*/  @!UP0 UIADD3 UR4, -UR4, 0x100000, URZ ;  /* 0x0010000004048890 */ /* 0x000fc8000fffe13f */
[----:B------:R-:W-:Y:S02]  /*04d0*/  @!UP0 USHF.L.U32 UR5, UR4, 0xb, URZ ;  /* 0x0000000b04058899 */ /* 0x000fe4000800063f */
[----:B------:R-:W-:Y:S01]  /*04e0*/  @!UP0 USHF.L.U32 UR4, UR4, 0x1, URZ ;  /* 0x0000000104048899 */ /* 0x000fe2000800063f */
[----:B------:R-:W-:Y:S01]  /*04f0*/  IMAD.IADD R3, R4, 0x1, -R3 ;  /* 0x0000000104037824 */ /* 0x000fe200078e0a03 */
[----:B------:R-:W-:Y:S01]  /*0500*/  @!UP1 UMOV UR10, 0x400 ;  /* 0x00000400000a9882 */ /* 0x000fe20000000000 */
[----:B------:R-:W-:Y:S01]  /*0510*/  VOTEU.ALL UP2, P1 ;  /* 0x00000000003f7886 */ /* 0x000fe20000840000 */
[----:B------:R-:W-:Y:S01]  /*0520*/  VOTEU.ALL UP3, P1 ;  /* 0x00000000003f7886 */ /* 0x000fe20000860000 */
[----:B------:R-:W-:Y:S01]  /*0530*/  VOTEU.ALL UP4, P1 ;  /* 0x00000000003f7886 */ /* 0x000fe20000880000 */
[----:B------:R-:W5:Y:S01]  /*0540*/  @!UP1 S2UR UR11, SR_CgaCtaId ;  /* 0x00000000000b99c3 */ /* 0x000f620000008800 */
[----:B------:R-:W-:Y:S01]  /*0550*/  VOTEU.ALL UP5, P1 ;  /* 0x00000000003f7886 */ /* 0x000fe200008a0000 */
[----:B------:R-:W-:Y:S01]  /*0560*/  ISETP.NE.AND P1, PT, RZ, UR15, PT ;  /* 0x0000000fff007c0c */ /* 0x000fe2000bf25270 */
[----:B-1----:R-:W-:-:S02]  /*0570*/  @!UP0 ULEA UR9, UR7, UR6, 0x18 ;  /* 0x0000000607098291 */ /* 0x002fc4000f8ec03f */
[----:B------:R-:W-:-:S04]  /*0580*/  @!UP1 UIADD3 UR6, -UR12, 0x100000, URZ ;  /* 0x001000000c069890 */ /* 0x000fc8000fffe13f */
[----:B------:R-:W-:Y:S02]  /*0590*/  @!UP1 USHF.L.U32 UR7, UR6, 0xb, URZ ;  /* 0x0000000b06079899 */ /* 0x000fe4000800063f */
[----:B------:R-:W-:Y:S01]  /*05a0*/  @!UP1 USHF.L.U32 UR6, UR6, 0x1, URZ ;  /* 0x0000000106069899 */ /* 0x000fe2000800063f */
[----:B------:R-:W-:Y:S01]  /*05b0*/  VOTEU.ALL UP0, P0 ;  /* 0x00000000003f7886 */ /* 0x000fe20000000000 */
[----:B-----5:R-:W-:Y:S01]  /*05c0*/  @!UP1 ULEA UR10, UR11, UR10, 0x18 ;  /* 0x0000000a0b0a9291 */ /* 0x020fe2000f8ec03f */
[----:B------:R-:W-:Y:S01]  /*05d0*/  VOTEU.ALL UP1, P0 ;  /* 0x00000000003f7886 */ /* 0x000fe20000020000 */
[----:B------:R-:W1:Y:S02]  /*05e0*/  FENCE.VIEW.ASYNC.S ;  /* 0x00000000000073c6 */ /* 0x000e640000000000 */
[----:B-1----:R-:W2:Y:S02]  /*05f0*/  @!UP0 SYNCS.EXCH.64 URZ, [UR9+0x70], UR4 ;  /* 0x00007004093f85b2 */ /* 0x002ea40008000100 */
[----:B------:R1:W2:Y:S01]  /*0600*/  @!UP1 SYNCS.EXCH.64 URZ, [UR9+0x78], UR4 ;  /* 0x00007804093f95b2 */ /* 0x0002a20008000100 */
[----:B------:R-:W-:Y:S01]  /*0610*/  NOP ;  /* 0x0000000000007918 */ /* 0x000fe20000000000 */
[----:B-1----:R-:W-:-:S02]  /*0620*/  ULDC.64 UR4, c[0x0][0x598] ;  /* 0x0001660000047ab9 */ /* 0x002fc40000000a00 */
[----:B------:R-:W-:Y:S02]  /*0630*/  ISETP.NE.U32.AND P0, PT, RZ, UR4, PT ;  /* 0x00000004ff007c0c */ /* 0x000fe4000bf05070 */
[----:B------:R1:W2:Y:S02]  /*0640*/  @!UP2 SYNCS.EXCH.64 URZ, [UR10+0x50], UR6 ;  /* 0x000050060a3fa5b2 */ /* 0x0002a40008000100 */
[----:B------:R-:W-:Y:S01]  /*0650*/  ISETP.NE.AND.EX P0, PT, RZ, UR5, PT, P0 ;  /* 0x00000005ff007c0c */ /* 0x000fe2000bf05300 */
[----:B------:R1:W2:Y:S01]  /*0660*/  @!UP3 SYNCS.EXCH.64 URZ, [UR10+0x58], UR6 ;  /* 0x000058060a3fb5b2 */ /* 0x0002a20008000100 */
[----:B------:R1:W2:Y:S01]  /*0670*/  @!UP4 SYNCS.EXCH.64 URZ, [UR10+0x60], UR6 ;  /* 0x000060060a3fc5b2 */ /* 0x0002a20008000100 */
[----:B------:R1:W2:Y:S01]  /*0680*/  @!UP5 SYNCS.EXCH.64 URZ, [UR10+0x68], UR6 ;  /* 0x000068060a3fd5b2 */ /* 0x0002a20008000100 */
[----:B------:R-:W-:Y:S01]  /*0690*/  NOP ;  /* 0x0000000000007918 */ /* 0x000fe20000000000 */
[----:B--234-:R-:W-:Y:S08]  /*06a0*/  BAR.SYNC.DEFER_BLOCKING 0x0 ;  /* 0x0000000000007b1d */ /* 0x01cff00000010000 */
[----:B01----:R-:W-:Y:S05]  /*06b0*/  @!P0 BRA `(.L_x_3) ;  /* 0x00000000001c8947 */ /* 0x003fea0003800000 */
[----:B------:R-:W0:Y:S02]  /*06c0*/  LDC.64 R6, c[0x0][0x598] ;  /* 0x00016600ff067b82 */ /* 0x000e240000000a00 */
[----:B0-----:R-:W2:Y:S02]  /*06d0*/  LDG.E.64 R6, desc[UR54][R6.64] ;  /* 0x0000003606067981 */ /* 0x001ea4000c1e1b00 */
[----:B--2---:R-:W-:-:S04]  /*06e0*/  ISETP.NE.U32.AND P0, PT, R6, RZ, PT ;  /* 0x000000ff0600720c */ /* 0x004fc80003f05070 */
[----:B------:R-:W-:-:S13]  /*06f0*/  ISETP.NE.AND.EX P0, PT, R7, RZ, PT, P0 ;  /* 0x000000ff0700720c */ /* 0x000fda0003f05300 */
[----:B------:R-:W-:Y:S05]  /*0700*/  @!P0 BRA `(.L_x_3) ;  /* 0x0000000000088947 */ /* 0x000fea0003800000 */
[----:B------:R1:W5:Y:S01]  /*0710*/  LD.E R22, desc[UR54][R6.64] ;  /* 0x0000003606167980 */ /* 0x000362000c101900 */
[----:B------:R-:W-:Y:S05]  /*0720*/  BRA `(.L_x_4) ;  /* 0x0000000000247947 */ /* 0x000fea0003800000 */
.L_x_3:
[----:B------:R-:W-:Y:S02]  /*0730*/  ULDC.64 UR4, c[0x0][0x588] ;  /* 0x0001620000047ab9 */ /* 0x000fe40000000a00 */
[----:B------:R-:W-:-:S04]  /*0740*/  ISETP.NE.U32.AND P0, PT, RZ, UR4, PT ;  /* 0x00000004ff007c0c */ /* 0x000fc8000bf05070 */
[----:B------:R-:W-:-:S13]  /*0750*/  ISETP.NE.AND.EX P0, PT, RZ, UR5, PT, P0 ;  /* 0x00000005ff007c0c */ /* 0x000fda000bf05300 */
[----:B------:R-:W-:Y:S05]  /*0760*/  @!P0 BRA `(.L_x_5) ;  /* 0x00000000000c8947 */ /* 0x000fea0003800000 */
[----:B------:R-:W0:Y:S02]  /*0770*/  LDC.64 R22, c[0x0][0x588] ;  /* 0x00016200ff167b82 */ /* 0x000e240000000a00 */
[----:B0-----:R0:W5:Y:S01]  /*0780*/  LDG.E R22, desc[UR54][R22.64] ;  /* 0x0000003616167981 */ /* 0x001162000c1e1900 */
[----:B------:R-:W-:Y:S05]  /*0790*/  BRA `(.L_x_4) ;  /* 0x0000000000087947 */ /* 0x000fea0003800000 */
.L_x_5:
[----:B------:R-:W-:Y:S02]  /*07a0*/  ULDC UR4, c[0x0][0x580] ;  /* 0x0001600000047ab9 */ /* 0x000fe40000000800 */
[----:B------:R-:W-:-:S07]  /*07b0*/  IMAD.U32 R22, RZ, RZ, UR4 ;  /* 0x00000004ff167e24 */ /* 0x000fce000f8e00ff */
.L_x_4:
[----:B------:R-:W-:Y:S02]  /*07c0*/  ULDC.64 UR4, c[0x0][0x5a0] ;  /* 0x0001680000047ab9 */ /* 0x000fe40000000a00 */
[----:B------:R-:W-:-:S04]  /*07d0*/  ISETP.NE.U32.AND P0, PT, RZ, UR4, PT ;  /* 0x00000004ff007c0c */ /* 0x000fc8000bf05070 */
[----:B------:R-:W-:-:S13]  /*07e0*/  ISETP.NE.AND.EX P0, PT, RZ, UR5, PT, P0 ;  /* 0x00000005ff007c0c */ /* 0x000fda000bf05300 */
[----:B------:R-:W-:Y:S05]  /*07f0*/  @!P0 BRA `(.L_x_6) ;  /* 0x00000000001c8947 */ /* 0x000fea0003800000 */
[----:B-1----:R-:W1:Y:S02]  /*0800*/  LDC.64 R6, c[0x0][0x5a0] ;  /* 0x00016800ff067b82 */ /* 0x002e640000000a00 */
[----:B-1----:R-:W2:Y:S02]  /*0810*/  LDG.E.64 R6, desc[UR54][R6.64] ;  /* 0x0000003606067981 */ /* 0x002ea4000c1e1b00 */
[----:B--2---:R-:W-:-:S04]  /*0820*/  ISETP.NE.U32.AND P0, PT, R6, RZ, PT ;  /* 0x000000ff0600720c */ /* 0x004fc80003f05070 */
[----:B------:R-:W-:-:S13]  /*0830*/  ISETP.NE.AND.EX P0, PT, R7, RZ, PT, P0 ;  /* 0x000000ff0700720c */ /* 0x000fda0003f05300 */
[----:B------:R-:W-:Y:S05]  /*0840*/  @!P0 BRA `(.L_x_6) ;  /* 0x0000000000088947 */ /* 0x000fea0003800000 */
[----:B0-----:R2:W5:Y:S01]  /*0850*/  LD.E R23, desc[UR54][R6.64] ;  /* 0x0000003606177980 */ /* 0x001562000c101900 */
[----:B------:R-:W-:Y:S05]  /*0860*/  BRA `(.L_x_7) ;  /* 0x0000000000247947 */ /* 0x000fea0003800000 */
.L_x_6:
[----:B------:R-:W-:Y:S02]  /*0870*/  ULDC.64 UR4, c[0x0][0x590] ;  /* 0x0001640000047ab9 */ /* 0x000fe40000000a00 */
[----:B------:R-:W-:-:S04]  /*0880*/  ISETP.NE.U32.AND P0, PT, RZ, UR4, PT ;  /* 0x00000004ff007c0c */ /* 0x000fc8000bf05070 */
[----:B------:R-:W-:-:S13]  /*0890*/  ISETP.NE.AND.EX P0, PT, RZ, UR5, PT, P0 ;  /* 0x00000005ff007c0c */ /* 0x000fda000bf05300 */
[----:B------:R-:W-:Y:S05]  /*08a0*/  @!P0 BRA `(.L_x_8) ;  /* 0x00000000000c8947 */ /* 0x000fea0003800000 */
[----:B-1----:R-:W0:Y:S02]  /*08b0*/  LDC.64 R6, c[0x0][0x590] ;  /* 0x00016400ff067b82 */ /* 0x002e240000000a00 */
[----:B0-----:R0:W5:Y:S01]  /*08c0*/  LDG.E R23, desc[UR54][R6.64] ;  /* 0x0000003606177981 */ /* 0x001162000c1e1900 */
[----:B------:R-:W-:Y:S05]  /*08d0*/  BRA `(.L_x_7) ;  /* 0x0000000000087947 */ /* 0x000fea0003800000 */
.L_x_8:
[----:B------:R-:W-:Y:S02]  /*08e0*/  ULDC UR4, c[0x0][0x584] ;  /* 0x0001610000047ab9 */ /* 0x000fe40000000800 */
[----:B0-----:R-:W-:-:S07]  /*08f0*/  IMAD.U32 R23, RZ, RZ, UR4 ;  /* 0x00000004ff177e24 */ /* 0x001fce000f8e00ff */
.L_x_7:
[----:B------:R-:W3:Y:S01]  /*0900*/  S2UR UR10, SR_CTAID.Y ;  /* 0x00000000000a79c3 */ /* 0x000ee20000002600 */
[----:B------:R-:W-:Y:S01]  /*0910*/  ULDC UR5, c[0x0][0x65c] ;  /* 0x0001970000057ab9 */ /* 0x000fe20000000800 */
[----:B------:R-:W-:Y:S01]  /*0920*/  UISETP.NE.AND UP0, UPT, UR15, 0x2, UPT ;  /* 0x000000020f00788c */ /* 0x000fe2000bf05270 */
[----:B------:R-:W-:Y:S01]  /*0930*/  IMAD.MOV.U32 R18, RZ, RZ, -0x1 ;  /* 0xffffffffff127424 */ /* 0x000fe200078e00ff */
[----:B------:R-:W-:Y:S01]  /*0940*/  UISETP.NE.AND UP2, UPT, UR5, 0x1, UPT ;  /* 0x000000010500788c */ /* 0x000fe2000bf45270 */
[----:B------:R-:W-:Y:S02]  /*0950*/  IMAD.MOV.U32 R2, RZ, RZ, -0x1 ;  /* 0xffffffffff027424 */ /* 0x000fe400078e00ff */
[----:B------:R-:W-:Y:S01]  /*0960*/  IMAD.MOV.U32 R19, RZ, RZ, -0x1 ;  /* 0xffffffffff137424 */ /* 0x000fe200078e00ff */
[----:B------:R-:W4:Y:S01]  /*0970*/  S2UR UR4, SR_CTAID.X ;  /* 0x00000000000479c3 */ /* 0x000f220000002500 */
[----:B------:R-:W-:-:S06]  /*0980*/  UP2UR UR38, UPR, URZ, 0x4 ;  /* 0x000000043f267883 */ /* 0x000fcc0008000000 */
[----:B------:R-:W-:Y:S01]  /*0990*/  @UP2 ULDC UR12, c[0x0][0x10] ;  /* 0x00000400000c2ab9 */ /* 0x000fe20000000800 */
[----:B------:R-:W-:Y:S01]  /*09a0*/  @UP2 UMOV UR7, URZ ;  /* 0x0000003f00072c82 */ /* 0x000fe20008000000 */
[----:B------:R-:W-:Y:S01]  /*09b0*/  @UP2 UMOV UR5, URZ ;  /* 0x0000003f00052c82 */ /* 0x000fe20008000000 */
[----:B012---:R-:W0:Y:S01]  /*09c0*/  LDC.64 R6, c[0x0][0x650] ;  /* 0x00019400ff067b82 */ /* 0x007e220000000a00 */
[----:B---3--:R-:W-:Y:S02]  /*09d0*/  @UP2 UMOV UR9, UR10 ;  /* 0x0000000a00092c82 */ /* 0x008fe40008000000 */
[----:B------:R-:W-:Y:S01]  /*09e0*/  @UP2 UMOV UR6, UR9 ;  /* 0x0000000900062c82 */ /* 0x000fe20008000000 */
[----:B------:R-:W-:Y:S01]  /*09f0*/  @!UP2 UMOV UR9, UR10 ;  /* 0x0000000a0009ac82 */ /* 0x000fe20008000000 */
[----:B----4-:R-:W-:-:S03]  /*0a00*/  @UP2 UIMAD.WIDE.U32 UR12, UR4, UR12, UR6 ;  /* 0x0000000c040c22a5 */ /* 0x010fc6000f8e0006 */
[----:B------:R-:W-:Y:S01]  /*0a10*/  @!UP2 ULDC UR6, c[0x0][0xc] ;  /* 0x000003000006aab9 */ /* 0x000fe20000000800 */
[----:B------:R-:W-:Y:S01]  /*0a20*/  @UP2 UIADD3 UR14, UR13, UR5, URZ ;  /* 0x000000050d0e2290 */ /* 0x000fe2000fffe03f */
[----:B------:R-:W-:Y:S02]  /*0a30*/  ULDC UR10, c[0x0][0xc] ;  /* 0x00000300000a7ab9 */ /* 0x000fe40000000800 */
[----:B------:R-:W-:Y:S01]  /*0a40*/  UMOV UR5, URZ ;  /* 0x0000003f00057c82 */ /* 0x000fe20008000000 */
[----:B------:R-:W-:Y:S01]  /*0a50*/  ULDC UR11, c[0x0][0x10] ;  /* 0x00000400000b7ab9 */ /* 0x000fe20000000800 */
[----:B------:R-:W-:Y:S02]  /*0a60*/  @!UP2 UIMAD.WIDE.U32 UR6, UR6, UR9, UR4 ;  /* 0x000000090606a2a5 */ /* 0x000fe4000f8e0004 */
[----:B------:R-:W-:Y:S01]  /*0a70*/  UIMAD.WIDE.U32 UR10, UR10, UR11, URZ ;  /* 0x0000000b0a0a72a5 */ /* 0x000fe2000f8e003f */
[----:B------:R-:W-:-:S03]  /*0a80*/  ULDC UR13, c[0x0][0x14] ;  /* 0x00000500000d7ab9 */ /* 0x000fc60000000800 */
[----:B------:R-:W-:Y:S02]  /*0a90*/  UIMAD.WIDE.U32 UR52, UR10, UR13, URZ ;  /* 0x0000000d0a3472a5 */ /* 0x000fe4000f8e003f */
[----:B------:R-:W-:Y:S01]  /*0aa0*/  UIMAD UR39, UR11, UR13, URZ ;  /* 0x0000000d0b2772a4 */ /* 0x000fe2000f8e023f */
[----:B------:R-:W-:Y:S01]  /*0ab0*/  @!UP2 UMOV UR12, UR6 ;  /* 0x00000006000cac82 */ /* 0x000fe20008000000 */
[----:B------:R-:W-:Y:S02]  /*0ac0*/  @!UP2 UMOV UR14, UR7 ;  /* 0x00000007000eac82 */ /* 0x000fe40008000000 */
[----:B------:R-:W-:Y:S02]  /*0ad0*/  UIADD3 UR39, UR53, UR39, URZ ;  /* 0x0000002735277290 */ /* 0x000fe4000fffe03f */
[----:B------:R-:W-:-:S04]  /*0ae0*/  UIADD3 UR6, UP1, UR12, UR52, URZ ;  /* 0x000000340c067290 */ /* 0x000fc8000ff3e03f */
[----:B------:R-:W-:Y:S02]  /*0af0*/  UIADD3.X UR7, UR14, UR39, URZ, UP1, !UPT ;  /* 0x000000270e077290 */ /* 0x000fe40008ffe43f */
[----:B------:R-:W-:Y:S02]  /*0b00*/  USEL UR6, UR6, UR12, !UP0 ;  /* 0x0000000c06067287 */ /* 0x000fe4000c000000 */
[----:B------:R-:W-:-:S04]  /*0b10*/  USEL UR7, UR7, UR14, !UP0 ;  /* 0x0000000e07077287 */ /* 0x000fc8000c000000 */
[----:B0-----:R-:W-:Y:S01]  /*0b20*/  ISETP.LE.U32.AND P0, PT, R6, UR6, PT ;  /* 0x0000000606007c0c */ /* 0x001fe2000bf03070 */
[----:B------:R-:W-:Y:S02]  /*0b30*/  IMAD.U32 R16, RZ, RZ, UR6 ;  /* 0x00000006ff107e24 */ /* 0x000fe4000f8e00ff */
[----:B------:R-:W-:Y:S02]  /*0b40*/  IMAD.U32 R0, RZ, RZ, UR7 ;  /* 0x00000007ff007e24 */ /* 0x000fe4000f8e00ff */
[----:B------:R-:W-:-:S03]  /*0b50*/  IMAD.U32 R17, RZ, RZ, UR7 ;  /* 0x00000007ff117e24 */ /* 0x000fc6000f8e00ff */
[----:B------:R-:W-:Y:S02]  /*0b60*/  ISETP.GE.U32.AND.EX P0, PT, R0, R7, PT, P0 ;  /* 0x000000070000720c */ /* 0x000fe40003f06100 */
[----:B------:R-:W-:-:S11]  /*0b70*/  PRMT R0, RZ, 0x7610, R0 ;  /* 0x00007610ff007816 */ /* 0x000fd60000000000 */
[----:B------:R-:W-:Y:S05]  /*0b80*/  @P0 BRA `(.L_x_9) ;  /* 0x00000004008c0947 */ /* 0x000fea0003800000 */
[----:B------:R-:W-:Y:S01]  /*0b90*/  I2FP.F32.U32 R0, UR4 ;  /* 0x0000000400007c45 */ /* 0x000fe20008201000 */
[----:B------:R-:W-:Y:S01]  /*0ba0*/  ULDC.64 UR16, c[0x0][0x628] ;  /* 0x00018a0000107ab9 */ /* 0x000fe20000000a00 */
[----:B------:R-:W-:Y:S01]  /*0bb0*/  ULDC UR6, c[0x0][0x150] ;  /* 0x0000540000067ab9 */ /* 0x000fe20000000800 */
[----:B------:R-:W-:Y:S01]  /*0bc0*/  ISETP.NE.U32.AND P0, PT, RZ, UR16, PT ;  /* 0x00000010ff007c0c */ /* 0x000fe2000bf05070 */
[----:B------:R-:W-:Y:S01]  /*0bd0*/  ULDC UR15, c[0x0][0x630] ;  /* 0x00018c00000f7ab9 */ /* 0x000fe20000000800 */
[----:B------:R-:W-:Y:S01]  /*0be0*/  FMUL R0, R0, UR6 ;  /* 0x0000000600007c20 */ /* 0x000fe20008400000 */
[----:B------:R-:W-:Y:S01]  /*0bf0*/  R2UR UR19, R16 ;  /* 0x00000000101372ca */ /* 0x000fe200000e0000 */
[----:B------:R-:W-:Y:S01]  /*0c00*/  ULDC UR21, c[0x0][0x154] ;  /* 0x0000550000157ab9 */ /* 0x000fe20000000800 */
[----:B------:R-:W-:Y:S01]  /*0c10*/  ISETP.NE.AND.EX P0, PT, RZ, UR17, PT, P0 ;  /* 0x00000011ff007c0c */ /* 0x000fe2000bf05300 */
[----:B------:R0:W1:Y:S01]  /*0c20*/  F2I.U32.TRUNC.NTZ R2, R0 ;  /* 0x0000000000027305 */ /* 0x000062000020f000 */
[----:B------:R-:W-:-:S02]  /*0c30*/  R2UR UR20, R17 ;  /* 0x00000000111472ca */ /* 0x000fc400000e0000 */
[----:B------:R-:W-:Y:S02]  /*0c40*/  R2UR UR6, R16 ;  /* 0x00000000100672ca */ /* 0x000fe400000e0000 */
[----:B------:R-:W-:-:S07]  /*0c50*/  R2UR UR7, R17 ;  /* 0x00000000110772ca */ /* 0x000fce00000e0000 */
[----:B0-----:R-:W-:Y:S08]  /*0c60*/  @!P0 BRA `(.L_x_10) ;  /* 0x0000000000308947 */ /* 0x001ff00003800000 */
[----:B------:R-:W-:Y:S01]  /*0c70*/  R2UR UR6, R16 ;  /* 0x00000000100672ca */ /* 0x000fe200000e0000 */
[----:B------:R-:W-:Y:S01]  /*0c80*/  ULDC UR12, c[0x0][0x634] ;  /* 0x00018d00000c7ab9 */ /* 0x000fe20000000800 */
[----:B------:R-:W-:-:S11]  /*0c90*/  R2UR UR14, R17 ;  /* 0x00000000110e72ca */ /* 0x000fd600000e0000 */
[----:B------:R-:W-:-:S04]  /*0ca0*/  UIADD3 UR12, UP1, UR6, UR12, URZ ;  /* 0x0000000c060c7290 */ /* 0x000fc8000ff3e03f */
[----:B------:R-:W-:-:S04]  /*0cb0*/  UIADD3.X UR14, URZ, UR14, URZ, UP1, !UPT ;  /* 0x0000000e3f0e7290 */ /* 0x000fc80008ffe43f */
[----:B------:R-:W-:-:S04]  /*0cc0*/  UIMAD.WIDE.U32 UR6, UR14, UR16, URZ ;  /* 0x000000100e0672a5 */ /* 0x000fc8000f8e003f */
[----:B------:R-:W-:Y:S02]  /*0cd0*/  UIMAD.WIDE.U32 UR10, UP1, UR12, UR17, UR6 ;  /* 0x000000110c0a72a5 */ /* 0x000fe4000f820006 */
[----:B------:R-:W-:Y:S02]  /*0ce0*/  UIMAD.WIDE.U32 UR6, UR12, UR16, URZ ;  /* 0x000000100c0672a5 */ /* 0x000fe4000f8e003f */
[----:B------:R-:W-:Y:S02]  /*0cf0*/  UIADD3.X UR13, URZ, URZ, URZ, UP1, !UPT ;  /* 0x0000003f3f0d7290 */ /* 0x000fe40008ffe43f */
[----:B------:R-:W-:Y:S01]  /*0d00*/  UIADD3 URZ, UP1, UR7, UR10, URZ ;  /* 0x0000000a073f7290 */ /* 0x000fe2000ff3e03f */
[----:B------:R-:W-:-:S03]  /*0d10*/  UMOV UR12, UR11 ;  /* 0x0000000b000c7c82 */ /* 0x000fc60008000000 */
[----:B------:R-:W-:-:S12]  /*0d20*/  UIMAD.WIDE.U32.X UR6, UR14, UR17, UR12, UP1 ;  /* 0x000000110e0672a5 */ /* 0x000fd800088e040c */
.L_x_10:
[----:B------:R-:W-:Y:S01]  /*0d30*/  USHF.R.U64 UR5, UR6, UR15, UR7 ;  /* 0x0000000f06057299 */ /* 0x000fe20008001207 */
[----:B------:R-:W-:Y:S01]  /*0d40*/  I2FP.F32.U32 R0, UR9 ;  /* 0x0000000900007c45 */ /* 0x000fe20008201000 */
[----:B------:R-:W-:Y:S01]  /*0d50*/  USHF.R.U32.HI UR6, URZ, UR15, UR7 ;  /* 0x0000000f3f067299 */ /* 0x000fe20008011607 */
[----:B-1----:R-:W-:Y:S01]  /*0d60*/  R2UR UR14, R2 ;  /* 0x00000000020e72ca */ /* 0x002fe200000e0000 */
[----:B------:R-:W-:Y:S02]  /*0d70*/  UIADD3 UR17, UP1, URZ, -UR5, URZ ;  /* 0x800000053f117290 */ /* 0x000fe4000ff3e03f */
[----:B------:R-:W-:Y:S01]  /*0d80*/  FMUL R0, R0, UR21 ;  /* 0x0000001500007c20 */ /* 0x000fe20008400000 */
[----:B------:R-:W-:Y:S01]  /*0d90*/  ULDC.64 UR10, c[0x0][0x620] ;  /* 0x00018800000a7ab9 */ /* 0x000fe20000000a00 */
[----:B------:R-:W-:Y:S01]  /*0da0*/  UIADD3.X UR6, URZ, ~UR6, URZ, UP1, !UPT ;  /* 0x800000063f067290 */ /* 0x000fe20008ffe43f */
[----:B------:R-:W-:Y:S01]  /*0db0*/  UMOV UR12, UR19 ;  /* 0x00000013000c7c82 */ /* 0x000fe20008000000 */
[----:B------:R-:W-:-:S02]  /*0dc0*/  UMOV UR13, UR20 ;  /* 0x00000014000d7c82 */ /* 0x000fc40008000000 */
[----:B------:R-:W-:Y:S01]  /*0dd0*/  UIMAD UR6, UR6, UR10, URZ ;  /* 0x0000000a060672a4 */ /* 0x000fe2000f8e023f */
[----:B------:R-:W0:Y:S01]  /*0de0*/  F2I.U32.TRUNC.NTZ R0, R0 ;  /* 0x0000000000007305 */ /* 0x000e22000020f000 */
[----:B------:R-:W-:Y:S02]  /*0df0*/  UIMAD.WIDE.U32 UR12, UR17, UR10, UR12 ;  /* 0x0000000a110c72a5 */ /* 0x000fe4000f8e000c */
[----:B------:R-:W-:Y:S01]  /*0e00*/  UIMAD UR17, UR17, UR11, UR6 ;  /* 0x0000000b111172a4 */ /* 0x000fe2000f8e0206 */
[----:B------:R-:W-:Y:S01]  /*0e10*/  ULDC UR24, c[0x0][0x658] ;  /* 0x0001960000187ab9 */ /* 0x000fe20000000800 */
[----:B------:R-:W-:Y:S02]  /*0e20*/  UMOV UR22, 0xffffffff ;  /* 0xffffffff00167882 */ /* 0x000fe40000000000 */
[----:B------:R-:W-:Y:S01]  /*0e30*/  UIADD3 UR17, UR13, UR17, URZ ;  /* 0x000000110d117290 */ /* 0x000fe2000fffe03f */
[----:B------:R-:W-:Y:S01]  /*0e40*/  ULDC UR19, c[0x0][0x618] ;  /* 0x0001860000137ab9 */ /* 0x000fe20000000800 */
[----:B------:R-:W-:Y:S01]  /*0e50*/  ULDC.64 UR6, c[0x0][0x640] ;  /* 0x0001900000067ab9 */ /* 0x000fe20000000a00 */
[----:B------:R-:W-:Y:S01]  /*0e60*/  USHF.L.U32 UR13, UR22, UR24, URZ ;  /* 0x00000018160d7299 */ /* 0x000fe2000800063f */
[----:B------:R-:W-:Y:S01]  /*0e70*/  ISETP.NE.U32.AND P0, PT, RZ, UR6, PT ;  /* 0x00000006ff007c0c */ /* 0x000fe2000bf05070 */
[----:B------:R-:W-:-:S02]  /*0e80*/  USHF.R.U64 UR22, UR12, UR19, UR17 ;  /* 0x000000130c167299 */ /* 0x000fc40008001211 */
[----:B------:R-:W-:Y:S01]  /*0e90*/  USHF.R.U32.HI UR12, URZ, UR19, UR17 ;  /* 0x000000133f0c7299 */ /* 0x000fe20008011611 */
[----:B0-----:R-:W-:Y:S01]  /*0ea0*/  R2UR UR16, R0 ;  /* 0x00000000001072ca */ /* 0x001fe200000e0000 */
[----:B------:R-:W-:Y:S01]  /*0eb0*/  ULDC UR21, c[0x0][0x608] ;  /* 0x0001820000157ab9 */ /* 0x000fe20000000800 */
[----:B------:R-:W-:Y:S01]  /*0ec0*/  ISETP.NE.AND.EX P0, PT, RZ, UR7, PT, P0 ;  /* 0x00000007ff007c0c */ /* 0x000fe2000bf05300 */
[----:B------:R-:W-:Y:S02]  /*0ed0*/  USHF.R.U64 UR26, UR22, UR21, UR12 ;  /* 0x00000015161a7299 */ /* 0x000fe4000800120c */
[----:B------:R-:W-:Y:S01]  /*0ee0*/  USHF.R.U32.HI UR12, URZ, UR21, UR12 ;  /* 0x000000153f0c7299 */ /* 0x000fe2000801160c */
[----:B------:R-:W-:Y:S01]  /*0ef0*/  UMOV UR20, 0x1 ;  /* 0x0000000100147882 */ /* 0x000fe20000000000 */
[----:B------:R-:W-:Y:S02]  /*0f00*/  UIADD3 UR14, -UR14, URZ, URZ ;  /* 0x0000003f0e0e7290 */ /* 0x000fe4000fffe13f */
[----:B------:R-:W-:-:S02]  /*0f10*/  USHF.R.U64 UR27, UR26, UR24, UR12 ;  /* 0x000000181a1b7299 */ /* 0x000fc4000800120c */
[----:B------:R-:W-:Y:S01]  /*0f20*/  USHF.L.U32 UR19, UR20, UR24, URZ ;  /* 0x0000001814137299 */ /* 0x000fe2000800063f */
[----:B------:R-:W-:Y:S01]  /*0f30*/  ULDC UR15, c[0x0][0x144] ;  /* 0x00005100000f7ab9 */ /* 0x000fe20000000800 */
[----:B------:R-:W-:Y:S01]  /*0f40*/  ULDC UR10, c[0x0][0x600] ;  /* 0x00018000000a7ab9 */ /* 0x000fe20000000800 */
[----:B------:R-:W-:Y:S02]  /*0f50*/  ULOP3.LUT UR20, URZ, UR13, URZ, 0x33, !UPT ;  /* 0x0000000d3f147292 */ /* 0x000fe4000f8e333f */
[----:B------:R-:W-:Y:S02]  /*0f60*/  USHF.R.U32.HI UR13, URZ, UR24, UR12 ;  /* 0x000000183f0d7299 */ /* 0x000fe4000801160c */
[----:B------:R-:W-:Y:S02]  /*0f70*/  UIADD3 UR11, UR10, -0x1, URZ ;  /* 0xffffffff0a0b7890 */ /* 0x000fe4000fffe03f */
[----:B------:R-:W-:Y:S02]  /*0f80*/  UIADD3 UR23, -UR16, URZ, URZ ;  /* 0x0000003f10177290 */ /* 0x000fe4000fffe13f */
[----:B------:R-:W-:Y:S01]  /*0f90*/  UIMAD UR4, UR15, UR14, UR4 ;  /* 0x0000000e0f0472a4 */ /* 0x000fe2000f8e0204 */
[----:B------:R-:W-:Y:S01]  /*0fa0*/  ULDC UR28, c[0x0][0x148] ;  /* 0x00005200001c7ab9 */ /* 0x000fe20000000800 */
[----:B------:R-:W-:Y:S01]  /*0fb0*/  ULDC UR24, c[0x0][0x648] ;  /* 0x0001920000187ab9 */ /* 0x000fe20000000800 */
[----:B------:R-:W-:Y:S01]  /*0fc0*/  ULDC UR25, c[0x0][0x638] ;  /* 0x00018e0000197ab9 */ /* 0x000fe20000000800 */
[----:B------:R-:W-:Y:S01]  /*0fd0*/  UMOV UR12, UR27 ;  /* 0x0000001b000c7c82 */ /* 0x000fe20008000000 */
[----:B------:R-:W-:Y:S07]  /*0fe0*/  @!P0 BRA `(.L_x_11) ;  /* 0x0000000000308947 */ /* 0x000fee0003800000 */
[----:B------:R-:W-:Y:S02]  /*0ff0*/  ULDC UR16, c[0x0][0x64c] ;  /* 0x0001930000107ab9 */ /* 0x000fe40000000800 */
        /* <DEDUP_REMOVED lines=8> */
[----:B------:R-:W-:-:S07]  /*1080*/  UIMAD.WIDE.U32.X UR6, UR21, UR7, UR16, UP1 ;  /* 0x00000007150672a5 */ /* 0x000fce00088e0410 */
[----:B------:R-:W-:Y:S01]  /*1090*/  UMOV UR12, UR6 ;  /* 0x00000006000c7c82 */ /* 0x000fe20008000000 */
[----:B------:R-:W-:-:S05]  /*10a0*/  UMOV UR13, UR7 ;  /* 0x00000007000d7c82 */ /* 0x000fca0008000000 */
.L_x_11:
[----:B------:R-:W-:Y:S01]  /*10b0*/  UISETP.NE.AND UP1, UPT, UR38, URZ, UPT ;  /* 0x0000003f2600728c */ /* 0x000fe2000bf25270 */
[----:B------:R-:W-:Y:S01]  /*10c0*/  IMAD.MOV.U32 R0, RZ, RZ, 0x1 ;  /* 0x00000001ff007424 */ /* 0x000fe200078e00ff */
[----:B------:R-:W-:Y:S01]  /*10d0*/  USHF.R.U64 UR6, UR12, UR24, UR13 ;  /* 0x000000180c067299 */ /* 0x000fe2000800120d */
[----:B------:R-:W-:Y:S01]  /*10e0*/  IMAD.U32 R19, RZ, RZ, UR5 ;  /* 0x00000005ff137e24 */ /* 0x000fe2000f8e00ff */
[----:B------:R-:W-:Y:S02]  /*10f0*/  ULOP3.LUT UR20, UR26, UR20, URZ, 0xc0, !UPT ;  /* 0x000000141a147292 */ /* 0x000fe4000f8ec03f */
[----:B------:R-:W-:Y:S02]  /*1100*/  UIADD3 UR7, -UR6, URZ, URZ ;  /* 0x0000003f06077290 */ /* 0x000fe4000fffe13f */
[----:B------:R-:W-:Y:S02]  /*1110*/  UIMAD UR19, UR19, UR6, UR20 ;  /* 0x00000006131372a4 */ /* 0x000fe4000f8e0214 */
[----:B------:R-:W-:-:S02]  /*1120*/  ULOP3.LUT UR11, UR22, UR11, URZ, 0xc0, !UPT ;  /* 0x0000000b160b7292 */ /* 0x000fc4000f8ec03f */
[----:B------:R-:W-:Y:S02]  /*1130*/  @UP1 UIMAD UR4, UR28, UR23, UR9 ;  /* 0x000000171c0412a4 */ /* 0x000fe4000f8e0209 */
[----:B------:R-:W-:-:S03]  /*1140*/  UIMAD UR6, UR7, UR25, UR27 ;  /* 0x00000019070672a4 */ /* 0x000fc6000f8e021b */
[----:B------:R-:W-:Y:S01]  /*1150*/  ULDC UR7, c[0x0][0x610] ;  /* 0x0001840000077ab9 */ /* 0x000fe20000000800 */
[----:B------:R-:W-:Y:S02]  /*1160*/  UIMAD UR6, UR6, UR10, UR11 ;  /* 0x0000000a060672a4 */ /* 0x000fe4000f8e020b */
[----:B------:R-:W-:-:S04]  /*1170*/  UIMAD UR4, UR19, UR7, UR4 ;  /* 0x00000007130472a4 */ /* 0x000fc8000f8e0204 */
[----:B------:R-:W-:Y:S02]  /*1180*/  USEL UR7, UR6, UR4, !UP1 ;  /* 0x0000000406077287 */ /* 0x000fe4000c800000 */
[----:B------:R-:W-:-:S04]  /*1190*/  USEL UR4, UR4, UR6, !UP1 ;  /* 0x0000000604047287 */ /* 0x000fc8000c800000 */
[----:B------:R-:W-:Y:S02]  /*11a0*/  IMAD.U32 R2, RZ, RZ, UR7 ;  /* 0x00000007ff027e24 */ /* 0x000fe4000f8e00ff */
[----:B------:R-:W-:-:S07]  /*11b0*/  IMAD.U32 R18, RZ, RZ, UR4 ;  /* 0x00000004ff127e24 */ /* 0x000fce000f8e00ff */
.L_x_9:
[----:B------:R-:W-:Y:S02]  /*11c0*/  ULDC UR4, c[0x0][0x28c] ;  /* 0x0000a30000047ab9 */ /* 0x000fe40000000800 */
[----:B------:R-:W-:-:S04]  /*11d0*/  UIADD3 UR4, UR4, 0x3f, URZ ;  /* 0x0000003f04047890 */ /* 0x000fc8000fffe03f */
[----:B------:R-:W-:-:S04]  /*11e0*/  USHF.R.S32.HI UR5, URZ, 0x1f, UR4 ;  /* 0x0000001f3f057899 */ /* 0x000fc80008011404 */
[----:B------:R-:W-:-:S04]  /*11f0*/  ULEA.HI UR5, UR5, UR4, URZ, 0x6 ;  /* 0x0000000405057291 */ /* 0x000fc8000f8f303f */
[----:B------:R-:W-:Y:S01]  /*1200*/  USHF.R.S32.HI UR37, URZ, 0x6, UR5 ;  /* 0x000000063f257899 */ /* 0x000fe20008011405 */
[----:B------:R-:W-:Y:S11]  /*1210*/  @!P1 BRA `(.L_x_12) ;  /* 0x0000005800809947 */ /* 0x000ff60003800000 */
[----:B------:R-:W-:-:S06]  /*1220*/  UISETP.GT.U32.AND UP1, UPT, UR18, 0x1, UPT ;  /* 0x000000011200788c */ /* 0x000fcc000bf24070 */
[----:B------:R-:W-:-:S13]  /*1230*/  PLOP3.LUT P0, PT, PT, PT, UP1, 0x80, 0x0 ;  /* 0x000000000000781c */ /* 0x000fda0003f0f018 */
[----:B------:R-:W-:Y:S05]  /*1240*/  @P0 EXIT ;  /* 0x000000000000094d */ /* 0x000fea0003800000 */
.L_x_13:
[----:B------:R-:W-:-:S08]  /*1250*/  NOP ;  /* 0x0000000000007918 */ /* 0x000fd00000000000 */
[----:B------:R-:W0:Y:S02]  /*1260*/  USETMAXREG.TRY_ALLOC.CTAPOOL UP1, 0xe8 ;  /* 0x000000e8000079c8 */ /* 0x000e240008020600 */
[----:B0-----:R-:W-:-:S13]  /*1270*/  PLOP3.LUT P0, PT, PT, PT, UP1, 0x80, 0x0 ;  /* 0x000000000000781c */ /* 0x001fda0003f0f018 */
[----:B------:R-:W-:Y:S05]  /*1280*/  @!P0 BRA `(.L_x_13) ;  /* 0xfffffffc00f08947 */ /* 0x000fea000383ffff */
[----:B------:R-:W-:-:S13]  /*1290*/  LOP3.LUT P0, RZ, R0, 0xff, RZ, 0xc0, !PT ;  /* 0x000000ff00ff7812 */ /* 0x000fda000780c0ff */
[----:B------:R-:W-:Y:S05]  /*12a0*/  @!P0 EXIT ;  /* 0x000000000000894d */ /* 0x000fea0003800000 */
[----:B------:R-:W-:Y:S01]  /*12b0*/  SHF.R.S32.HI R0, RZ, 0x1f, R3 ;  /* 0x0000001fff007819 */ /* 0x000fe20000011403 */
[----:B------:R-:W0:Y:S01]  /*12c0*/  S2UR UR5, SR_CgaCtaId ;  /* 0x00000000000579c3 */ /* 0x000e220000008800 */
[----:B------:R-:W-:Y:S01]  /*12d0*/  UMOV UR42, 0x400 ;  /* 0x00000400002a7882 */ /* 0x000fe20000000000 */
[----:B------:R-:W-:Y:S01]  /*12e0*/  USHF.R.U32.HI UR4, URZ, 0x2, UR37 ;  /* 0x000000023f047899 */ /* 0x000fe20008011625 */
[CC--:B------:R-:W-:Y:S01]  /*12f0*/  LEA.HI R4, R0.reuse, R3.reuse, RZ, 0x2 ;  /* 0x0000000300047211 */ /* 0x0c0fe200078f10ff */
[----:B------:R-:W-:Y:S01]  /*1300*/  ULOP3.LUT UR45, UR37, 0x3, URZ, 0xc0, !UPT ;  /* 0x00000003252d7892 */ /* 0x000fe2000f8ec03f */
[----:B------:R-:W-:Y:S01]  /*1310*/  LEA.HI R0, R0, R3, RZ, 0x5 ;  /* 0x0000000300007211 */ /* 0x000fe200078f28ff */
[----:B------:R-:W-:Y:S01]  /*1320*/  UISETP.LT.AND UP1, UPT, UR37, 0x1, UPT ;  /* 0x000000012500788c */ /* 0x000fe2000bf21270 */
[--C-:B------:R-:W-:Y:S01]  /*1330*/  SHF.R.S32.HI R88, RZ, 0x2, R4.reuse ;  /* 0x00000002ff587819 */ /* 0x100fe20000011404 */
[----:B------:R-:W1:Y:S01]  /*1340*/  LDC.64 R6, c[0x0][0x5c8] ;  /* 0x00017200ff067b82 */ /* 0x000e620000000a00 */
[----:B------:R-:W-:Y:S01]  /*1350*/  SHF.R.S32.HI R5, RZ, 0x1f, R4 ;  /* 0x0000001fff057819 */ /* 0x000fe20000011404 */
[----:B------:R-:W-:Y:S01]  /*1360*/  ULOP3.LUT UR4, UR4, 0x1, URZ, 0xc0, !UPT ;  /* 0x0000000104047892 */ /* 0x000fe2000f8ec03f */
[----:B------:R-:W-:Y:S01]  /*1370*/  LOP3.LUT R4, R4, 0xfffffffc, RZ, 0xc0, !PT ;  /* 0xfffffffc04047812 */ /* 0x000fe200078ec0ff */
[----:B------:R-:W-:Y:S01]  /*1380*/  ULDC UR44, c[0x0][0x658] ;  /* 0x00019600002c7ab9 */ /* 0x000fe20000000800 */
[----:B------:R-:W-:Y:S01]  /*1390*/  LEA.HI R5, R5, R88, RZ, 0x3 ;  /* 0x0000005805057211 */ /* 0x000fe200078f18ff */
[----:B------:R-:W-:Y:S01]  /*13a0*/  UMOV UR6, 0xffffffff ;  /* 0xffffffff00067882 */ /* 0x000fe20000000000 */
[----:B------:R-:W-:Y:S01]  /*13b0*/  ULDC UR8, c[0x0][0x284] ;  /* 0x0000a10000087ab9 */ /* 0x000fe20000000800 */
[----:B------:R-:W-:Y:S01]  /*13c0*/  IMAD.IADD R4, R3, 0x1, -R4 ;  /* 0x0000000103047824 */ /* 0x000fe200078e0a04 */
[----:B------:R-:W-:Y:S01]  /*13d0*/  LOP3.LUT R5, R5, 0xfffffff8, RZ, 0xc0, !PT ;  /* 0xfffffff805057812 */ /* 0x000fe200078ec0ff */
[----:B------:R-:W-:Y:S01]  /*13e0*/  USEL UR45, UR45, URZ, !UP0 ;  /* 0x0000003f2d2d7287 */ /* 0x000fe2000c000000 */
[----:B------:R-:W-:Y:S01]  /*13f0*/  SHF.R.S32.HI R3, RZ, 0x5, R0 ;  /* 0x00000005ff037819 */ /* 0x000fe20000011400 */
[----:B------:R-:W-:Y:S01]  /*1400*/  VIADD R0, R95, 0xffffffff ;  /* 0xffffffff5f007836 */ /* 0x000fe20000000000 */
[----:B------:R-:W-:Y:S01]  /*1410*/  USEL UR46, UR37, 0x1, UP1 ;  /* 0x00000001252e7887 */ /* 0x000fe20008800000 */
[----:B------:R-:W-:Y:S01]  /*1420*/  IMAD.IADD R88, R88, 0x1, -R5 ;  /* 0x0000000158587824 */ /* 0x000fe200078e0a05 */
[----:B------:R-:W-:Y:S01]  /*1430*/  USHF.L.U32 UR6, UR6, UR44, URZ ;  /* 0x0000002c06067299 */ /* 0x000fe2000800063f */
[----:B------:R-:W2:Y:S01]  /*1440*/  LDC R5, c[0x0][0x288] ;  /* 0x0000a200ff057b82 */ /* 0x000ea20000000800 */
[----:B0-----:R-:W-:Y:S01]  /*1450*/  ULEA UR42, UR5, UR42, 0x18 ;  /* 0x0000002a052a7291 */ /* 0x001fe2000f8ec03f */
[C---:B------:R-:W-:Y:S01]  /*1460*/  ISETP.NE.AND P0, PT, R0.reuse, RZ, PT ;  /* 0x000000ff0000720c */ /* 0x040fe20003f05270 */
[----:B------:R-:W-:Y:S01]  /*1470*/  IMAD.SHL.U32 R0, R0, 0x8, RZ ;  /* 0x0000000800007824 */ /* 0x000fe200078e00ff */
[--C-:B------:R-:W-:Y:S01]  /*1480*/  SHF.R.S32.HI R89, RZ, 0x1f, R88.reuse ;  /* 0x0000001fff597819 */ /* 0x100fe20000011458 */
[----:B------:R-:W-:Y:S01]  /*1490*/  UIADD3 UR50, UR42, 0x50, URZ ;  /* 0x000000502a327890 */ /* 0x000fe2000fffe03f */
[----:B------:R-:W-:Y:S01]  /*14a0*/  IMAD.SHL.U32 R90, R4, 0x2, RZ ;  /* 0x00000002045a7824 */ /* 0x000fe200078e00ff */
[----:B------:R-:W-:Y:S01]  /*14b0*/  UISETP.EQ.U32.AND UP0, UPT, UR4, 0x1, !UP0 ;  /* 0x000000010400788c */ /* 0x000fe2000c702070 */
[C-C-:B------:R-:W-:Y:S01]  /*14c0*/  IMAD R97, R3.reuse, -0x10, -R88.reuse ;  /* 0xfffffff003617824 */ /* 0x140fe200078e0a58 */
[----:B------:R-:W-:Y:S01]  /*14d0*/  LOP3.LUT R0, R0, 0x8, RZ, 0xc0, !PT ;  /* 0x0000000800007812 */ /* 0x000fe200078ec0ff */
[----:B------:R-:W-:Y:S01]  /*14e0*/  IMAD.WIDE R88, R3, 0x10, R88 ;  /* 0x0000001003587825 */ /* 0x000fe200078e0258 */
[C---:B-1----:R-:W-:Y:S01]  /*14f0*/  SHF.L.U64.HI R92, R6.reuse, 0x3, R7 ;  /* 0x00000003065c7819 */ /* 0x042fe20000010207 */
[----:B------:R-:W-:Y:S01]  /*1500*/  ULDC UR43, c[0x0][0x600] ;  /* 0x00018000002b7ab9 */ /* 0x000fe20000000800 */
[----:B------:R-:W-:Y:S01]  /*1510*/  SEL R98, RZ, 0x1, P0 ;  /* 0x00000001ff627807 */ /* 0x000fe20000000000 */
[----:B------:R-:W-:Y:S01]  /*1520*/  IMAD.SHL.U32 R93, R6, 0x8, RZ ;  /* 0x00000008065d7824 */ /* 0x000fe200078e00ff */
[----:B------:R-:W-:Y:S01]  /*1530*/  LEA R95, R95, UR50, 0x3 ;  /* 0x000000325f5f7c11 */ /* 0x000fe2000f8e18ff */
[----:B------:R-:W-:Y:S01]  /*1540*/  VIADD R97, R97, UR8 ;  /* 0x0000000861617c36 */ /* 0x000fe20008000000 */
[C---:B------:R-:W-:Y:S01]  /*1550*/  LOP3.LUT R99, R0.reuse, 0x8, RZ, 0x3c, !PT ;  /* 0x0000000800637812 */ /* 0x040fe200078e3cff */
[----:B------:R-:W-:Y:S01]  /*1560*/  UMOV UR7, 0x1 ;  /* 0x0000000100077882 */ /* 0x000fe20000000000 */
[----:B------:R-:W-:Y:S01]  /*1570*/  LOP3.LUT R96, R0, 0x18, RZ, 0x3c, !PT ;  /* 0x0000001800607812 */ /* 0x000fe200078e3cff */
[----:B------:R-:W-:Y:S01]  /*1580*/  ULOP3.LUT UR49, UR40, 0x1, URZ, 0xfc, !UPT ;  /* 0x0000000128317892 */ /* 0x000fe2000f8efc3f */
[----:B------:R-:W-:Y:S01]  /*1590*/  SHF.R.S32.HI R91, RZ, 0x1f, R90 ;  /* 0x0000001fff5b7819 */ /* 0x000fe2000001145a */
[----:B------:R-:W-:Y:S01]  /*15a0*/  USHF.L.U32 UR36, UR37, 0x1, URZ ;  /* 0x0000000125247899 */ /* 0x000fe2000800063f */
[----:B--2---:R-:W-:Y:S01]  /*15b0*/  IMAD R94, R4, -0x2, R5 ;  /* 0xfffffffe045e7824 */ /* 0x004fe200078e0205 */
[----:B------:R-:W-:-:S02]  /*15c0*/  USHF.L.U64.HI UR41, UR52, 0x1, UR39 ;  /* 0x0000000134297899 */ /* 0x000fc40008010227 */
[----:B------:R-:W-:Y:S02]  /*15d0*/  UIADD3 UR43, UR43, -0x1, URZ ;  /* 0xffffffff2b2b7890 */ /* 0x000fe4000fffe03f */
[----:B------:R-:W-:Y:S02]  /*15e0*/  USHF.L.U32 UR44, UR7, UR44, URZ ;  /* 0x0000002c072c7299 */ /* 0x000fe4000800063f */
[----:B------:R-:W-:Y:S02]  /*15f0*/  UIADD3 UR46, -UR46, UR37, URZ ;  /* 0x000000252e2e7290 */ /* 0x000fe4000fffe13f */
[----:B------:R-:W-:Y:S02]  /*1600*/  ULOP3.LUT UR47, URZ, UR6, URZ, 0x33, !UPT ;  /* 0x000000063f2f7292 */ /* 0x000fe4000f8e333f */
[----:B------:R-:W-:-:S12]  /*1610*/  USEL UR48, URZ, 0x1, !UP0 ;  /* 0x000000013f307887 */ /* 0x000fd8000c000000 */
.L_x_161:
[----:B------:R-:W-:-:S04]  /*1620*/  SHF.L.U32 R0, R98, 0x1f, RZ ;  /* 0x0000001f62007819 */ /* 0x000fc800000006ff */
[----:B------:R-:W0:Y:S02]  /*1630*/  SYNCS.PHASECHK.TRANS64.TRYWAIT P0, [R95+URZ+-0x8], R0 ;  /* 0xfffff8005f0075a7 */ /* 0x000e24000800017f */
[----:B012345:R-:W-:Y:S05]  /*1640*/  @!P0 BRA `(.L_x_14) ;  /* 0x0000006400988947 */ /* 0x03ffea0003800000 */
.L_x_183:
[----:B------:R-:W-:Y:S02]  /*1650*/  ULDC UR4, c[0x0][0x28c] ;  /* 0x0000a30000047ab9 */ /* 0x000fe40000000800 */
[----:B------:R-:W-:-:S13]  /*1660*/  ISETP.LT.AND P0, PT, RZ, UR4, PT ;  /* 0x00000004ff007c0c */ /* 0x000fda000bf01270 */
[----:B------:R-:W-:Y:S05]  /*1670*/  @P0 BRA `(.L_x_15) ;  /* 0x0000000000400947 */ /* 0x000fea0003800000 */
[----:B0-----:R-:W-:Y:S01]  /*1680*/  MOV R0, 0x0 ;  /* 0x0000000000007802 */ /* 0x001fe20000000f00 */
[----:B------:R-:W-:Y:S01]  /*1690*/  ULDC.64 UR4, c[0x4][0x68] ;  /* 0x01001a0000047ab9 */ /* 0x000fe20000000a00 */
[----:B------:R-:W-:Y:S01]  /*16a0*/  ULDC.64 UR6, c[0x4][0x8] ;  /* 0x0100020000067ab9 */ /* 0x000fe20000000a00 */
[----:B------:R-:W-:Y:S01]  /*16b0*/  IMAD.U32 R4, RZ, RZ, UR4 ;  /* 0x00000004ff047e24 */ /* 0x000fe2000f8e00ff */
[----:B------:R0:W1:Y:S01]  /*16c0*/  LDC.64 R14, c[0x4][R0] ;  /* 0x01000000000e7b82 */ /* 0x0000620000000a00 */
[----:B------:R-:W-:Y:S01]  /*16d0*/  IMAD.U32 R5, RZ, RZ, UR5 ;  /* 0x00000005ff057e24 */ /* 0x000fe2000f8e00ff */
[----:B------:R-:W-:Y:S01]  /*16e0*/  ULDC.64 UR4, c[0x4][0x70] ;  /* 0x01001c0000047ab9 */ /* 0x000fe20000000a00 */
[----:B------:R-:W-:Y:S02]  /*16f0*/  IMAD.U32 R10, RZ, RZ, UR6 ;  /* 0x00000006ff0a7e24 */ /* 0x000fe4000f8e00ff */
[----:B------:R-:W-:Y:S02]  /*1700*/  IMAD.U32 R6, RZ, RZ, UR4 ;  /* 0x00000004ff067e24 */ /* 0x000fe4000f8e00ff */
[----:B------:R-:W-:-:S02]  /*1710*/  IMAD.U32 R7, RZ, RZ, UR5 ;  /* 0x00000005ff077e24 */ /* 0x000fc4000f8e00ff */
[----:B------:R-:W-:Y:S02]  /*1720*/  IMAD.U32 R11, RZ, RZ, UR7 ;  /* 0x00000007ff0b7e24 */ /* 0x000fe4000f8e00ff */
[----:B------:R-:W-:Y:S02]  /*1730*/  IMAD.MOV.U32 R8, RZ, RZ, 0x1e1 ;  /* 0x000001e1ff087424 */ /* 0x000fe400078e00ff */
[----:B------:R-:W-:Y:S02]  /*1740*/  IMAD.MOV.U32 R12, RZ, RZ, 0x1 ;  /* 0x00000001ff0c7424 */ /* 0x000fe400078e00ff */
[----:B0-----:R-:W-:-:S07]  /*1750*/  IMAD.MOV.U32 R13, RZ, RZ, RZ ;  /* 0x000000ffff0d7224 */ /* 0x001fce00078e00ff */
[----:B------:R-:W-:-:S07]  /*1760*/  LEPC R20, `(.L_x_15) ;  /* 0x000000001014794e */ /* 0x000fce0000000000 */
[----:B-1---5:R-:W-:Y:S05]  /*1770*/  CALL.ABS.NOINC R14 ;  /* 0x000000000e007343 */ /* 0x022fea0003c00000 */
.L_x_15:
[----:B0-----:R-:W-:-:S05]  /*1780*/  IMAD.U32 R0, RZ, RZ, UR49 ;  /* 0x00000031ff007e24 */ /* 0x001fca000f8e00ff */
[----:B------:R-:W-:-:S13]  /*1790*/  ISETP.NE.AND P0, PT, R0, 0x3, PT ;  /* 0x000000030000780c */ /* 0x000fda0003f05270 */
[----:B------:R-:W-:Y:S05]  /*17a0*/  @!P0 BRA `(.L_x_16) ;  /* 0x0000000000048947 */ /* 0x000fea0003800000 */
[----:B------:R-:W-:Y:S01]  /*17b0*/  BPT.TRAP 0x1 ;  /* 0x000000040000795c */ /* 0x000fe20000300000 */
.L_x_16:
[----:B------:R-:W-:Y:S02]  /*17c0*/  IMAD.U32 R3, RZ, RZ, UR45 ;  /* 0x0000002dff037e24 */ /* 0x000fe4000f8e00ff */
[----:B------:R-:W-:-:S03]  /*17d0*/  IMAD.U32 R0, RZ, RZ, UR48 ;  /* 0x00000030ff007e24 */ /* 0x000fc6000f8e00ff */
[----:B------:R-:W-:Y:S02]  /*17e0*/  LEA R3, R3, UR42, 0x3 ;  /* 0x0000002a03037c11 */ /* 0x000fe4000f8e18ff */
[----:B------:R-:W-:-:S04]  /*17f0*/  SHF.L.U32 R0, R0, 0x1f, RZ ;  /* 0x0000001f00007819 */ /* 0x000fc800000006ff */
[----:B------:R0:W1:Y:S01]  /*1800*/  SYNCS.PHASECHK.TRANS64.TRYWAIT P1, [R3+URZ], R0 ;  /* 0x00000000030075a7 */ /* 0x000062000802017f */
[----:B------:R-:W-:Y:S05]  /*1810*/  @!P0 BRA `(.L_x_17) ;  /* 0x0000000000048947 */ /* 0x000fea0003800000 */
[----:B------:R-:W-:Y:S01]  /*1820*/  BPT.TRAP 0x1 ;  /* 0x000000040000795c */ /* 0x000fe20000300000 */
.L_x_17:
[----:B------:R-:W-:-:S05]  /*1830*/  IMAD.U32 R4, RZ, RZ, UR46 ;  /* 0x0000002eff047e24 */ /* 0x000fca000f8e00ff */
[----:B------:R-:W-:Y:S01]  /*1840*/  ISETP.GE.AND P2, PT, R4, 0x1, PT ;  /* 0x000000010400780c */ /* 0x000fe20003f46270 */
[----:B-1----:R-:W-:-:S12]  /*1850*/  @P1 BRA `(.L_x_18) ;  /* 0x0000000000081947 */ /* 0x002fd80003800000 */
[----:B------:R-:W1:Y:S02]  /*1860*/  SYNCS.PHASECHK.TRANS64.TRYWAIT P1, [R3+URZ], R0 ;  /* 0x00000000030075a7 */ /* 0x000e64000802017f */
[----:B-1----:R-:W-:Y:S05]  /*1870*/  @!P1 BRA `(.L_x_19) ;  /* 0x0000006400209947 */ /* 0x002fea0003800000 */
.L_x_18:
[----:B------:R-:W-:Y:S05]  /*1880*/  WARPSYNC.ALL ;  /* 0x0000000000007948 */ /* 0x000fea0003800000 */
[----:B------:R-:W-:Y:S01]  /*1890*/  UIADD3 UR4, UR42, 0x180, URZ ;  /* 0x000001802a047890 */ /* 0x000fe2000fffe03f */
[----:B------:R-:W-:Y:S01]  /*18a0*/  WARPGROUP.ARRIVE ;  /* 0x00000000000079c5 */ /* 0x000fe20000000000 */
[----:B------:R-:W-:Y:S02]  /*18b0*/  UIADD3 UR5, UR42, 0x10180, URZ ;  /* 0x000101802a057890 */ /* 0x000fe4000fffe03f */
[----:B------:R-:W-:Y:S02]  /*18c0*/  USHF.R.U32.HI UR4, URZ, 0x4, UR4 ;  /* 0x000000043f047899 */ /* 0x000fe40008011604 */
[----:B------:R-:W-:-:S02]  /*18d0*/  USHF.R.U32.HI UR5, URZ, 0x4, UR5 ;  /* 0x000000043f057899 */ /* 0x000fc40008011605 */
[----:B------:R-:W-:Y:S02]  /*18e0*/  ULOP3.LUT UR4, UR4, 0x3fff, URZ, 0xc0, !UPT ;  /* 0x00003fff04047892 */ /* 0x000fe4000f8ec03f */
[----:B------:R-:W-:Y:S02]  /*18f0*/  ULOP3.LUT UR5, UR5, 0x3fff, URZ, 0xc0, !UPT ;  /* 0x00003fff05057892 */ /* 0x000fe4000f8ec03f */
[----:B------:R-:W-:Y:S02]  /*1900*/  ULOP3.LUT UR8, UR4, 0x10000, URZ, 0xfc, !UPT ;  /* 0x0001000004087892 */ /* 0x000fe4000f8efc3f */
[----:B------:R-:W-:Y:S02]  /*1910*/  ULOP3.LUT UR9, UR5, 0x10000, URZ, 0xfc, !UPT ;  /* 0x0001000005097892 */ /* 0x000fe4000f8efc3f */
[----:B------:R-:W-:Y:S02]  /*1920*/  ULEA UR11, UR45, UR8, 0xa ;  /* 0x000000082d0b7291 */ /* 0x000fe4000f8e503f */
[----:B------:R-:W-:Y:S01]  /*1930*/  ULEA UR10, UR45, UR9, 0xb ;  /* 0x000000092d0a7291 */ /* 0x000fe2000f8e583f */
[----:B------:R-:W-:Y:S01]  /*1940*/  UMOV UR5, 0x40000040 ;  /* 0x4000004000057882 */ /* 0x000fe20000000000 */
[----:B------:R-:W-:-:S03]  /*1950*/  UMOV UR7, 0x40000040 ;  /* 0x4000004000077882 */ /* 0x000fc60000000000 */
[----:B------:R-:W-:Y:S02]  /*1960*/  UMOV UR4, UR11 ;  /* 0x0000000b00047c82 */ /* 0x000fe40008000000 */
[----:B------:R-:W-:Y:S02]  /*1970*/  UMOV UR6, UR10 ;  /* 0x0000000a00067c82 */ /* 0x000fe40008000000 */
[----:B------:R-:W-:Y:S01]  /*1980*/  HGMMA.64x128x8.F32.TF32 R24, gdesc[UR4], RZ, !UPT, gsb0 ;  /* 0x05e00000041879f0 */ /* 0x000fe2000c0028ff */
[----:B------:R-:W-:Y:S02]  /*1990*/  UIADD3 UR4, UR11, 0x2, URZ ;  /* 0x000000020b047890 */ /* 0x000fe4000fffe03f */
[----:B------:R-:W-:Y:S01]  /*19a0*/  UIADD3 UR6, UR10, 0x2, URZ ;  /* 0x000000020a067890 */ /* 0x000fe2000fffe03f */
[----:B------:R-:W-:Y:S01]  /*19b0*/  UMOV UR5, 0x40000040 ;  /* 0x4000004000057882 */ /* 0x000fe20000000000 */
[----:B------:R-:W-:Y:S01]  /*19c0*/  UMOV UR7, 0x40000040 ;  /* 0x4000004000077882 */ /* 0x000fe20000000000 */
[----:B------:R-:W-:-:S02]  /*19d0*/  WARPGROUP.DEPBAR.LE gsb0, 0x0 ;  /* 0x00008000000079c5 */ /* 0x000fc40000010000 */
[----:B------:R-:W-:-:S06]  /*19e0*/  WARPGROUP.ARRIVE ;  /* 0x00000000000079c5 */ /* 0x000fcc0000000000 */
[----:B------:R-:W-:Y:S01]  /*19f0*/  HGMMA.64x128x8.F32.TF32 R24, gdesc[UR4], R24, gsb0 ;  /* 0x05e00000041879f0 */ /* 0x000fe20008002818 */
[----:B------:R-:W-:Y:S02]  /*1a00*/  UIADD3 UR4, UR11, 0x4, URZ ;  /* 0x000000040b047890 */ /* 0x000fe4000fffe03f */
[----:B------:R-:W-:Y:S01]  /*1a10*/  UIADD3 UR6, UR10, 0x4, URZ ;  /* 0x000000040a067890 */ /* 0x000fe2000fffe03f */
[----:B------:R-:W-:Y:S01]  /*1a20*/  UMOV UR5, 0x40000040 ;  /* 0x4000004000057882 */ /* 0x000fe20000000000 */
[----:B------:R-:W-:Y:S01]  /*1a30*/  UMOV UR7, 0x40000040 ;  /* 0x4000004000077882 */ /* 0x000fe20000000000 */
[----:B------:R-:W-:Y:S02]  /*1a40*/  WARPGROUP.DEPBAR.LE gsb0, 0x0 ;  /* 0x00008000000079c5 */ /* 0x000fe40000010000 */
        /* <DEDUP_REMOVED lines=36> */
[----:B------:R-:W-:Y:S03]  /*1c90*/  HGMMA.64x128x8.F32.TF32 R24, gdesc[UR4], R24, gsb0 ;  /* 0x05e00000041879f0 */ /* 0x000fe60008002818 */
[----:B------:R-:W-:Y:S02]  /*1ca0*/  WARPGROUP.DEPBAR.LE gsb0, 0x0 ;  /* 0x00008000000079c5 */ /* 0x000fe40000010000 */
[----:B------:R-:W-:Y:S05]  /*1cb0*/  @!P2 BRA `(.L_x_20) ;  /* 0x000000040084a947 */ /* 0x000fea0003800000 */
[----:B------:R-:W-:Y:S01]  /*1cc0*/  UIADD3 UR10, UR45, 0x1, URZ ;  /* 0x000000012d0a7890 */ /* 0x000fe2000fffe03f */
[----:B01----:R-:W-:Y:S01]  /*1cd0*/  IMAD.U32 R0, RZ, RZ, UR46 ;  /* 0x0000002eff007e24 */ /* 0x003fe2000f8e00ff */
[----:B------:R-:W-:Y:S02]  /*1ce0*/  UMOV UR11, UR45 ;  /* 0x0000002d000b7c82 */ /* 0x000fe40008000000 */
[----:B------:R-:W-:-:S04]  /*1cf0*/  UISETP.NE.AND UP0, UPT, UR10, 0x4, UPT ;  /* 0x000000040a00788c */ /* 0x000fc8000bf05270 */
[----:B------:R-:W-:Y:S02]  /*1d00*/  USEL UR4, URZ, 0x1, UP0 ;  /* 0x000000013f047887 */ /* 0x000fe40008000000 */
[----:B------:R-:W-:Y:S02]  /*1d10*/  USEL UR10, UR10, URZ, UP0 ;  /* 0x0000003f0a0a7287 */ /* 0x000fe40008000000 */
[----:B------:R-:W-:-:S06]  /*1d20*/  ULOP3.LUT UR4, UR48, UR4, URZ, 0x3c, !UPT ;  /* 0x0000000430047292 */ /* 0x000fcc000f8e3c3f */
[----:B------:R-:W-:-:S07]  /*1d30*/  IMAD.U32 R5, RZ, RZ, UR4 ;  /* 0x00000004ff057e24 */ /* 0x000fce000f8e00ff */
.L_x_27:
[----:B01----:R-:W-:Y:S05]  /*1d40*/  @!P0 BRA `(.L_x_21) ;  /* 0x0000000000048947 */ /* 0x003fea0003800000 */
[----:B------:R-:W-:Y:S01]  /*1d50*/  BPT.TRAP 0x1 ;  /* 0x000000040000795c */ /* 0x000fe20000300000 */
.L_x_21:
[----:B------:R-:W-:Y:S01]  /*1d60*/  ULEA UR4, UR10, UR42, 0x3 ;  /* 0x0000002a0a047291 */ /* 0x000fe2000f8e183f */
[----:B------:R-:W-:-:S08]  /*1d70*/  SHF.L.U32 R3, R5, 0x1f, RZ ;  /* 0x0000001f05037819 */ /* 0x000fd000000006ff */
[----:B------:R0:W1:Y:S01]  /*1d80*/  SYNCS.PHASECHK.TRANS64.TRYWAIT P1, [UR4], R3 ;  /* 0x00000003ff0075a7 */ /* 0x0000620008020144 */
[----:B------:R-:W-:Y:S05]  /*1d90*/  @!P0 BRA `(.L_x_22) ;  /* 0x0000000000048947 */ /* 0x000fea0003800000 */
[----:B------:R-:W-:Y:S01]  /*1da0*/  BPT.TRAP 0x1 ;  /* 0x000000040000795c */ /* 0x000fe20000300000 */
.L_x_22:
[----:B-1----:R-:W-:Y:S05]  /*1db0*/  @P1 BRA `(.L_x_23) ;  /* 0x0000000000081947 */ /* 0x002fea0003800000 */
[----:B------:R-:W1:Y:S02]  /*1dc0*/  SYNCS.PHASECHK.TRANS64.TRYWAIT P1, [UR4], R3 ;  /* 0x00000003ff0075a7 */ /* 0x000e640008020144 */
[----:B-1----:R-:W-:Y:S05]  /*1dd0*/  @!P1 BRA `(.L_x_24) ;  /* 0x0000005c00dc9947 */ /* 0x002fea0003800000 */
.L_x_23:
[----:B------:R-:W-:Y:S01]  /*1de0*/  ULEA UR13, UR10, UR8, 0xa ;  /* 0x000000080a0d7291 */ /* 0x000fe2000f8e503f */
[----:B------:R-:W-:Y:S01]  /*1df0*/  WARPGROUP.ARRIVE ;  /* 0x00000000000079c5 */ /* 0x000fe20000000000 */
[----:B------:R-:W-:Y:S01]  /*1e00*/  ULEA UR12, UR10, UR9, 0xb ;  /* 0x000000090a0c7291 */ /* 0x000fe2000f8e583f */
[----:B------:R-:W-:Y:S01]  /*1e10*/  UMOV UR5, 0x40000040 ;  /* 0x4000004000057882 */ /* 0x000fe20000000000 */
[----:B------:R-:W-:-:S03]  /*1e20*/  UMOV UR7, 0x40000040 ;  /* 0x4000004000077882 */ /* 0x000fc60000000000 */
[----:B------:R-:W-:Y:S02]  /*1e30*/  UMOV UR4, UR13 ;  /* 0x0000000d00047c82 */ /* 0x000fe40008000000 */
[----:B------:R-:W-:Y:S02]  /*1e40*/  UMOV UR6, UR12 ;  /* 0x0000000c00067c82 */ /* 0x000fe40008000000 */
[----:B------:R-:W-:Y:S01]  /*1e50*/  HGMMA.64x128x8.F32.TF32 R24, gdesc[UR4], R24, gsb0 ;  /* 0x05e00000041879f0 */ /* 0x000fe20008002818 */
        /* <DEDUP_REMOVED lines=51> */
[----:B------:R-:W-:Y:S01]  /*2190*/  BPT.TRAP 0x1 ;  /* 0x000000040000795c */ /* 0x000fe20000300000 */
.L_x_25:
[----:B------:R-:W-:Y:S02]  /*21a0*/  UISETP.GT.U32.AND UP0, UPT, UR40, 0x1, UPT ;  /* 0x000000012800788c */ /* 0x000fe4000bf04070 */
[----:B------:R-:W-:-:S04]  /*21b0*/  ULEA UR4, UR11, UR42, 0x3 ;  /* 0x0000002a0b047291 */ /* 0x000fc8000f8e183f */
[----:B------:R-:W-:Y:S01]  /*21c0*/  UIADD3 UR4, UR4, 0x20, URZ ;  /* 0x0000002004047890 */ /* 0x000fe2000fffe03f */
[----:B------:R-:W-:-:S03]  /*21d0*/  PLOP3.LUT P1, PT, PT, PT, UP0, 0x80, 0x0 ;  /* 0x000000000000781c */ /* 0x000fc60003f2f008 */
[----:B------:R-:W-:-:S09]  /*21e0*/  UPRMT UR4, URZ, 0x654, UR4 ;  /* 0x000006543f047896 */ /* 0x000fd20008000004 */
[----:B------:R-:W-:Y:S01]  /*21f0*/  SYNCS.ARRIVE.TRANS64.RED.A1T0 RZ, [UR4], RZ ;  /* 0x000000ffffff79a7 */ /* 0x000fe20008100404 */
[----:B------:R-:W-:Y:S05]  /*2200*/  @P1 BRA `(.L_x_26) ;  /* 0x0000000000041947 */ /* 0x000fea0003800000 */
[----:B------:R-:W-:Y:S01]  /*2210*/  BPT.TRAP 0x1 ;  /* 0x000000040000795c */ /* 0x000fe20000300000 */
.L_x_26:
[----:B------:R-:W-:Y:S01]  /*2220*/  UIADD3 UR10, UR10, 0x1, URZ ;  /* 0x000000010a0a7890 */ /* 0x000fe2000fffe03f */
[C---:B------:R-:W-:Y:S01]  /*2230*/  ISETP.GT.AND P1, PT, R0.reuse, 0x1, PT ;  /* 0x000000010000780c */ /* 0x040fe20003f24270 */
[----:B------:R-:W-:Y:S01]  /*2240*/  UIADD3 UR11, UR11, 0x1, URZ ;  /* 0x000000010b0b7890 */ /* 0x000fe2000fffe03f */
[----:B------:R-:W-:Y:S01]  /*2250*/  VIADD R0, R0, 0xffffffff ;  /* 0xffffffff00007836 */ /* 0x000fe20000000000 */
[----:B------:R-:W-:Y:S02]  /*2260*/  UISETP.NE.AND UP0, UPT, UR10, 0x4, UPT ;  /* 0x000000040a00788c */ /* 0x000fe4000bf05270 */
[----:B------:R-:W-:Y:S02]  /*2270*/  UISETP.NE.AND UP1, UPT, UR11, 0x4, UPT ;  /* 0x000000040b00788c */ /* 0x000fe4000bf25270 */
[----:B------:R-:W-:Y:S02]  /*2280*/  USEL UR4, URZ, 0x1, UP0 ;  /* 0x000000013f047887 */ /* 0x000fe40008000000 */
[----:B------:R-:W-:-:S02]  /*2290*/  USEL UR10, UR10, URZ, UP0 ;  /* 0x0000003f0a0a7287 */ /* 0x000fc40008000000 */
[----:B------:R-:W-:Y:S02]  /*22a0*/  USEL UR11, UR11, URZ, UP1 ;  /* 0x0000003f0b0b7287 */ /* 0x000fe40008800000 */
[----:B------:R-:W-:Y:S01]  /*22b0*/  LOP3.LUT R5, R5, UR4, RZ, 0x3c, !PT ;  /* 0x0000000405057c12 */ /* 0x000fe2000f8e3cff */
[----:B------:R-:W-:Y:S09]  /*22c0*/  @P1 BRA `(.L_x_27) ;  /* 0xfffffff8009c1947 */ /* 0x000ff2000383ffff */
.L_x_20:
[----:B01----:R-:W0:Y:S01]  /*22d0*/  LDC R0, c[0x0][0x28c] ;  /* 0x0000a300ff007b82 */ /* 0x003e220000000800 */
[----:B------:R1:W-:Y:S01]  /*22e0*/  SYNCS.ARRIVE.TRANS64.A1T0 RZ, [R99+UR50], RZ ;  /* 0x000000ff63ff79a7 */ /* 0x0003e20008100032 */
[----:B0-----:R-:W-:-:S13]  /*22f0*/  ISETP.GE.AND P1, PT, R0, 0x1, PT ;  /* 0x000000010000780c */ /* 0x001fda0003f26270 */
[----:B-1----:R-:W-:Y:S05]  /*2300*/  @!P1 BRA `(.L_x_28) ;  /* 0x0000000000309947 */ /* 0x002fea0003800000 */
[----:B------:R-:W-:Y:S05]  /*2310*/  @!P0 BRA `(.L_x_29) ;  /* 0x0000000000048947 */ /* 0x000fea0003800000 */
[----:B------:R-:W-:Y:S01]  /*2320*/  BPT.TRAP 0x1 ;  /* 0x000000040000795c */ /* 0x000fe20000300000 */
.L_x_29:
[----:B------:R-:W-:Y:S02]  /*2330*/  UIADD3 UR4, UR46, UR45, URZ ;  /* 0x0000002d2e047290 */ /* 0x000fe4000fffe03f */
[----:B------:R-:W-:Y:S02]  /*2340*/  UISETP.GT.U32.AND UP0, UPT, UR40, 0x1, UPT ;  /* 0x000000012800788c */ /* 0x000fe4000bf04070 */
[----:B------:R-:W-:-:S04]  /*2350*/  USHF.L.U32 UR4, UR4, 0x3, URZ ;  /* 0x0000000304047899 */ /* 0x000fc8000800063f */
[----:B------:R-:W-:Y:S01]  /*2360*/  ULOP3.LUT UR4, UR4, 0x18, URZ, 0xc0, !UPT ;  /* 0x0000001804047892 */ /* 0x000fe2000f8ec03f */
[----:B------:R-:W-:-:S03]  /*2370*/  PLOP3.LUT P0, PT, PT, PT, UP0, 0x80, 0x0 ;  /* 0x000000000000781c */ /* 0x000fc60003f0f008 */
[----:B------:R-:W-:-:S04]  /*2380*/  UIADD3 UR4, UR42, 0x20, UR4 ;  /* 0x000000202a047890 */ /* 0x000fc8000fffe004 */
[----:B------:R-:W-:-:S09]  /*2390*/  UPRMT UR4, URZ, 0x654, UR4 ;  /* 0x000006543f047896 */ /* 0x000fd20008000004 */
[----:B------:R-:W-:Y:S01]  /*23a0*/  SYNCS.ARRIVE.TRANS64.RED.A1T0 RZ, [UR4], RZ ;  /* 0x000000ffffff79a7 */ /* 0x000fe20008100404 */
[----:B------:R-:W-:Y:S05]  /*23b0*/  @P0 BRA `(.L_x_28) ;  /* 0x0000000000040947 */ /* 0x000fea0003800000 */
[----:B------:R-:W-:Y:S01]  /*23c0*/  BPT.TRAP 0x1 ;  /* 0x000000040000795c */ /* 0x000fe20000300000 */
.L_x_28:
[----:B------:R-:W-:Y:S02]  /*23d0*/  SHF.L.U32 R0, R98, 0x1f, RZ ;  /* 0x0000001f62007819 */ /* 0x000fe400000006ff */
[----:B------:R-:W-:Y:S02]  /*23e0*/  SHF.R.S32.HI R9, RZ, 0x1f, R19 ;  /* 0x0000001fff097819 */ /* 0x000fe40000011413 */
[----:B------:R-:W0:Y:S02]  /*23f0*/  SYNCS.PHASECHK.TRANS64.TRYWAIT P0, [R95+URZ+0x8], R0 ;  /* 0x000008005f0075a7 */ /* 0x000e24000800017f */
[----:B0-----:R-:W-:Y:S05]  /*2400*/  @!P0 BRA `(.L_x_30) ;  /* 0x0000005800688947 */ /* 0x001fea0003800000 */
.L_x_184:
[----:B------:R-:W-:Y:S01]  /*2410*/  ULDC.64 UR4, c[0x0][0x5d0] ;  /* 0x0001740000047ab9 */ /* 0x000fe20000000a00 */
[----:B------:R-:W-:Y:S01]  /*2420*/  ULDC UR6, c[0x0][0x284] ;  /* 0x0000a10000067ab9 */ /* 0x000fe20000000800 */
[----:B0-----:R-:W-:Y:S02]  /*2430*/  IMAD R0, R9, UR4, RZ ;  /* 0x0000000409007c24 */ /* 0x001fe4000f8e02ff */
[----:B------:R-:W-:Y:S02]  /*2440*/  IMAD.SHL.U32 R10, R2, 0x80, RZ ;  /* 0x00000080020a7824 */ /* 0x000fe400078e00ff */
[C---:B------:R-:W-:Y:S02]  /*2450*/  IMAD R5, R19.reuse, UR5, R0 ;  /* 0x0000000513057c24 */ /* 0x040fe4000f8e0200 */
[----:B------:R-:W-:Y:S01]  /*2460*/  IMAD.SHL.U32 R0, R18, 0x40, RZ ;  /* 0x0000004012007824 */ /* 0x000fe200078e00ff */
[----:B------:R-:W-:Y:S01]  /*2470*/  SHF.R.S32.HI R11, RZ, 0x1f, R10 ;  /* 0x0000001fff0b7819 */ /* 0x000fe2000001140a */
[----:B------:R-:W-:Y:S01]  /*2480*/  IMAD.WIDE.U32 R2, R19, UR4, R90 ;  /* 0x0000000413027c25 */ /* 0x000fe2000f8e005a */
[----:B------:R-:W-:-:S02]  /*2490*/  ULDC.64 UR4, c[0x0][0x5c8] ;  /* 0x0001720000047ab9 */ /* 0x000fc40000000a00 */
[----:B------:R-:W-:Y:S01]  /*24a0*/  ISETP.GE.AND P0, PT, R0, UR6, PT ;  /* 0x0000000600007c0c */ /* 0x000fe2000bf06270 */
[----:B------:R-:W-:Y:S01]  /*24b0*/  ULDC UR6, c[0x0][0x288] ;  /* 0x0000a20000067ab9 */ /* 0x000fe20000000800 */
[----:B------:R-:W-:Y:S01]  /*24c0*/  IADD3 R2, P1, R10, R2, RZ ;  /* 0x000000020a027210 */ /* 0x000fe20007f3e0ff */
[----:B------:R-:W-:Y:S01]  /*24d0*/  IMAD.WIDE R14, R18, 0x40, R88 ;  /* 0x00000040120e7825 */ /* 0x000fe200078e0258 */
[----:B------:R-:W-:Y:S02]  /*24e0*/  ISETP.GE.OR P0, PT, R10, UR6, P0 ;  /* 0x000000060a007c0c */ /* 0x000fe40008706670 */
[----:B------:R-:W-:Y:S01]  /*24f0*/  IADD3.X R3, R11, R3, R5, P1, !PT ;  /* 0x000000030b037210 */ /* 0x000fe20000ffe405 */
[----:B------:R-:W-:-:S04]  /*2500*/  IMAD R7, R15, UR4, RZ ;  /* 0x000000040f077c24 */ /* 0x000fc8000f8e02ff */
[C---:B------:R-:W-:Y:S02]  /*2510*/  IMAD R7, R14.reuse, UR5, R7 ;  /* 0x000000050e077c24 */ /* 0x040fe4000f8e0207 */
[----:B------:R-:W-:-:S04]  /*2520*/  IMAD.WIDE.U32 R20, R14, UR4, R2 ;  /* 0x000000040e147c25 */ /* 0x000fc8000f8e0002 */
[----:B------:R-:W-:Y:S05]  /*2530*/  @P0 BRA `(.L_x_31) ;  /* 0x0000003c00d80947 */ /* 0x000fea0003800000 */
[----:B-----5:R-:W-:Y:S01]  /*2540*/  FSETP.NEU.AND P1, PT, R23, RZ, PT ;  /* 0x000000ff1700720b */ /* 0x020fe20003f2d000 */
[----:B------:R-:W-:Y:S01]  /*2550*/  IMAD.IADD R18, R94, 0x1, -R10 ;  /* 0x000000015e127824 */ /* 0x000fe200078e0a0a */
[----:B------:R-:W-:Y:S01]  /*2560*/  BSSY B0, `(.L_x_31) ;  /* 0x00003f3000007945 */ /* 0x000fe20003800000 */
[----:B------:R-:W-:Y:S02]  /*2570*/  IMAD.IADD R0, R97, 0x1, -R0 ;  /* 0x0000000161007824 */ /* 0x000fe400078e0a00 */
[----:B------:R-:W-:Y:S01]  /*2580*/  IMAD.IADD R7, R21, 0x1, R7 ;  /* 0x0000000115077824 */ /* 0x000fe200078e0207 */
[----:B------:R-:W-:-:S04]  /*2590*/  ISETP.GT.AND P0, PT, R18, RZ, PT ;  /* 0x000000ff1200720c */ /* 0x000fc80003f04270 */
[----:B------:R-:W-:-:S03]  /*25a0*/  ISETP.GT.AND P2, PT, R0, RZ, P0 ;  /* 0x000000ff0000720c */ /* 0x000fc60000744270 */
[----:B------:R-:W-:Y:S10]  /*25b0*/  @!P1 BRA `(.L_x_32) ;  /* 0x0000002c001c9947 */ /* 0x000ff40003800000 */
[----:B------:R-:W0:Y:S01]  /*25c0*/  LDC.64 R100, c[0x0][0x5b8] ;  /* 0x00016e00ff647b82 */ /* 0x000e220000000a00 */
[----:B------:R-:W-:-:S07]  /*25d0*/  ULDC.64 UR4, c[0x0][0x5c0] ;  /* 0x0001700000047ab9 */ /* 0x000fce0000000a00 */
[----:B------:R-:W1:Y:S08]  /*25e0*/  LDC.64 R102, c[0x0][0x5b0] ;  /* 0x00016c00ff667b82 */ /* 0x000e700000000a00 */
[----:B------:R-:W2:Y:S01]  /*25f0*/  LDC.64 R104, c[0x0][0x5a8] ;  /* 0x00016a00ff687b82 */ /* 0x000ea20000000a00 */
[-C--:B0-----:R-:W-:Y:S02]  /*2600*/  IMAD R4, R9, R100.reuse, RZ ;  /* 0x0000006409047224 */ /* 0x081fe400078e02ff */
[----:B------:R-:W-:-:S04]  /*2610*/  IMAD.WIDE.U32 R2, R19, R100, R90 ;  /* 0x0000006413027225 */ /* 0x000fc800078e005a */
[----:B------:R-:W-:Y:S01]  /*2620*/  IMAD R21, R19, R101, R4 ;  /* 0x0000006513157224 */ /* 0x000fe200078e0204 */
[----:B------:R-:W-:Y:S01]  /*2630*/  IADD3 R4, P1, R10, R2, RZ ;  /* 0x000000020a047210 */ /* 0x000fe20007f3e0ff */
[----:B-1----:R-:W-:-:S03]  /*2640*/  IMAD R2, R15, R102, RZ ;  /* 0x000000660f027224 */ /* 0x002fc600078e02ff */
[----:B------:R-:W-:Y:S01]  /*2650*/  IADD3.X R5, R11, R3, R21, P1, !PT ;  /* 0x000000030b057210 */ /* 0x000fe20000ffe415 */
[C---:B------:R-:W-:Y:S02]  /*2660*/  IMAD R101, R14.reuse, R103, R2 ;  /* 0x000000670e657224 */ /* 0x040fe400078e0202 */
[----:B------:R-:W-:-:S04]  /*2670*/  IMAD.WIDE.U32 R2, R14, R102, R4 ;  /* 0x000000660e027225 */ /* 0x000fc800078e0004 */
[----:B------:R-:W-:Y:S01]  /*2680*/  IMAD.IADD R3, R3, 0x1, R101 ;  /* 0x0000000103037824 */ /* 0x000fe200078e0265 */
[----:B--2---:R-:W-:-:S04]  /*2690*/  LEA R8, P1, R2, R104, 0x2 ;  /* 0x0000006802087211 */ /* 0x004fc800078210ff */
[----:B------:R-:W-:-:S05]  /*26a0*/  LEA.HI.X R9, R2, R105, R3, 0x2, P1 ;  /* 0x0000006902097211 */ /* 0x000fca00008f1403 */
[----:B------:R0:W2:Y:S01]  /*26b0*/  @P2 LDG.E.LTC128B R15, desc[UR54][R8.64] ;  /* 0x00000036080f2981 */ /* 0x0000a2000c1e1920 */
[----:B------:R-:W-:Y:S01]  /*26c0*/  IMAD.WIDE.U32 R2, R14, R102, R10 ;  /* 0x000000660e027225 */ /* 0x000fe200078e000a */
[----:B------:R-:W-:Y:S01]  /*26d0*/  LEA R6, P3, R20, UR4, 0x2 ;  /* 0x0000000414067c11 */ /* 0x000fe2000f8610ff */
[----:B------:R-:W-:Y:S01]  /*26e0*/  BSSY B1, `(.L_x_33) ;  /* 0x0000014000017945 */ /* 0x000fe20003800000 */
[----:B------:R-:W-:Y:S02]  /*26f0*/  IADD3 R12, P1, R90, R2, RZ ;  /* 0x000000025a0c7210 */ /* 0x000fe40007f3e0ff */
[----:B------:R-:W-:Y:S02]  /*2700*/  LEA.HI.X R7, R20, UR5, R7, 0x2, P3 ;  /* 0x0000000514077c11 */ /* 0x000fe400098f1407 */
[----:B------:R-:W-:Y:S01]  /*2710*/  IADD3.X R13, R91, R101, R3, P1, !PT ;  /* 0x000000655b0d7210 */ /* 0x000fe20000ffe403 */
[----:B0-----:R-:W-:Y:S01]  /*2720*/  IMAD.SHL.U32 R8, R102, 0x8, RZ ;  /* 0x0000000866087824 */ /* 0x001fe200078e00ff */
[----:B------:R-:W-:-:S02]  /*2730*/  ISETP.GT.AND P1, PT, R18, 0x1, PT ;  /* 0x000000011200780c */ /* 0x000fc40003f24270 */
[----:B------:R-:W-:Y:S01]  /*2740*/  SHF.L.U64.HI R9, R102, 0x3, R103 ;  /* 0x0000000366097819 */ /* 0x000fe20000010267 */
[----:B------:R-:W-:Y:S01]  /*2750*/  IMAD.WIDE.U32 R12, R19, R100, R12 ;  /* 0x00000064130c7225 */ /* 0x000fe200078e000c */
[----:B------:R-:W-:-:S03]  /*2760*/  ISETP.GT.AND P3, PT, R0, RZ, P1 ;  /* 0x000000ff0000720c */ /* 0x000fc60000f64270 */
[----:B------:R-:W-:Y:S01]  /*2770*/  IMAD.WIDE.U32 R8, R14, R102, R8 ;  /* 0x000000660e087225 */ /* 0x000fe200078e0008 */
[----:B--2---:R-:W-:-:S05]  /*2780*/  LOP3.LUT R2, R15, 0xffffe000, RZ, 0xc0, !PT ;  /* 0xffffe0000f027812 */ /* 0x004fca00078ec0ff */
[----:B------:R-:W-:Y:S01]  /*2790*/  FMUL R3, R2, R23 ;  /* 0x0000001702037220 */ /* 0x000fe20000400000 */
[----:B------:R-:W-:-:S03]  /*27a0*/  LEA R2, P4, R12, R104, 0x2 ;  /* 0x000000680c027211 */ /* 0x000fc600078810ff */
[----:B------:R-:W-:Y:S01]  /*27b0*/  FFMA R107, R24, R22, R3 ;  /* 0x00000016186b7223 */ /* 0x000fe20000000003 */
[----:B------:R-:W-:-:S04]  /*27c0*/  IMAD.IADD R3, R21, 0x1, R13 ;  /* 0x0000000115037824 */ /* 0x000fc800078e020d */
[----:B------:R-:W-:Y:S02]  /*27d0*/  F2FP.TF32.F32.PACK_B R107, R107 ;  /* 0x0000006bff6b723e */ /* 0x000fe400024050ff */
[----:B------:R-:W-:-:S03]  /*27e0*/  LEA.HI.X R3, R12, R105, R3, 0x2, P4 ;  /* 0x000000690c037211 */ /* 0x000fc600020f1403 */
[----:B------:R0:W-:Y:S01]  /*27f0*/  @P2 STG.E desc[UR54][R6.64], R107 ;  /* 0x0000006b06002986 */ /* 0x0001e2000c101936 */
[----:B------:R-:W-:Y:S05]  /*2800*/  @!P3 BRA `(.L_x_34) ;  /* 0x000000000004b947 */ /* 0x000fea0003800000 */
[----:B------:R1:W5:Y:S02]  /*2810*/  LDG.E.LTC128B R15, desc[UR54][R2.64+0x4] ;  /* 0x00000436020f7981 */ /* 0x000364000c1e1920 */
.L_x_34:
[----:B------:R-:W-:Y:S05]  /*2820*/  BSYNC B1 ;  /* 0x0000000000017941 */ /* 0x000fea0003800000 */
.L_x_33:
[----:B-----5:R-:W-:Y:S01]  /*2830*/  LOP3.LUT R12, R15, 0xffffe000, RZ, 0xc0, !PT ;  /* 0xffffe0000f0c7812 */ /* 0x020fe200078ec0ff */
[----:B------:R-:W-:Y:S01]  /*2840*/  IMAD.IADD R101, R101, 0x1, R9 ;  /* 0x0000000165657824 */ /* 0x000fe200078e0209 */
[----:B------:R-:W-:Y:S02]  /*2850*/  IADD3 R4, P2, R4, R8, RZ ;  /* 0x0000000804047210 */ /* 0x000fe40007f5e0ff */
[----:B------:R-:W-:Y:S01]  /*2860*/  ISETP.GT.AND P0, PT, R0, 0x8, P0 ;  /* 0x000000080000780c */ /* 0x000fe20000704270 */
[----:B------:R-:W-:Y:S02]  /*2870*/  FMUL R12, R12, R23 ;  /* 0x000000170c0c7220 */ /* 0x000fe40000400000 */
[----:B------:R-:W-:Y:S02]  /*2880*/  IMAD.X R5, R101, 0x1, R5, P2 ;  /* 0x0000000165057824 */ /* 0x000fe400010e0605 */
[----:B------:R-:W-:Y:S01]  /*2890*/  FFMA R25, R25, R22, R12 ;  /* 0x0000001619197223 */ /* 0x000fe2000000000c */
[----:B------:R-:W-:-:S04]  /*28a0*/  LEA R12, P2, R4, R104, 0x2 ;  /* 0x00000068040c7211 */ /* 0x000fc800078410ff */
[----:B------:R-:W-:Y:S01]  /*28b0*/  LEA.HI.X R13, R4, R105, R5, 0x2, P2 ;  /* 0x00000069040d7211 */ /* 0x000fe200010f1405 */
[----:B------:R-:W-:Y:S01]  /*28c0*/  @P3 IMAD.MOV.U32 R4, RZ, RZ, R6 ;  /* 0x000000ffff043224 */ /* 0x000fe200078e0006 */
[----:B------:R-:W-:Y:S01]  /*28d0*/  F2FP.TF32.F32.PACK_B R25, R25 ;  /* 0x00000019ff19723e */ /* 0x000fe200024050ff */
[----:B------:R-:W-:-:S05]  /*28e0*/  @P3 IMAD.MOV.U32 R5, RZ, RZ, R7 ;  /* 0x000000ffff053224 */ /* 0x000fca00078e0007 */
[----:B------:R2:W-:Y:S04]  /*28f0*/  @P3 STG.E desc[UR54][R4.64+0x4], R25 ;  /* 0x0000041904003986 */ /* 0x0005e8000c101936 */
[----:B------:R-:W3:Y:S01]  /*2900*/  @P0 LDG.E.LTC128B R15, desc[UR54][R12.64] ;  /* 0x000000360c0f0981 */ /* 0x000ee2000c1e1920 */
[----:B------:R-:W-:Y:S01]  /*2910*/  IADD3 R10, P2, P3, R90, R8, R10 ;  /* 0x000000085a0a7210 */ /* 0x000fe20007b5e00a */
[----:B------:R-:W-:Y:S01]  /*2920*/  BSSY B1, `(.L_x_35) ;  /* 0x0000011000017945 */ /* 0x000fe20003800000 */
[----:B------:R-:W-:Y:S02]  /*2930*/  ISETP.GT.AND P1, PT, R0, 0x8, P1 ;  /* 0x000000080000780c */ /* 0x000fe40000f24270 */
[----:B------:R-:W-:-:S03]  /*2940*/  IADD3.X R11, R91, R101, R11, P2, P3 ;  /* 0x000000655b0b7210 */ /* 0x000fc600017e640b */
[----:B------:R-:W-:Y:S01]  /*2950*/  IMAD.WIDE.U32 R10, R19, R100, R10 ;  /* 0x00000064130a7225 */ /* 0x000fe200078e000a */
[----:B------:R-:W-:-:S03]  /*2960*/  SHF.L.U64.HI R19, R93, 0x2, R92 ;  /* 0x000000025d137819 */ /* 0x000fc6000001025c */
[----:B------:R-:W-:Y:S01]  /*2970*/  IMAD.IADD R11, R21, 0x1, R11 ;  /* 0x00000001150b7824 */ /* 0x000fe200078e020b */
[----:B--2---:R-:W-:-:S04]  /*2980*/  LEA R4, P3, R10, R104, 0x2 ;  /* 0x000000680a047211 */ /* 0x004fc800078610ff */
[----:B------:R-:W-:Y:S02]  /*2990*/  LEA.HI.X R5, R10, R105, R11, 0x2, P3 ;  /* 0x000000690a057211 */ /* 0x000fe400018f140b */
[----:B---3--:R-:W-:-:S05]  /*29a0*/  LOP3.LUT R8, R15, 0xffffe000, RZ, 0xc0, !PT ;  /* 0xffffe0000f087812 */ /* 0x008fca00078ec0ff */
[----:B------:R-:W-:Y:S01]  /*29b0*/  FMUL R9, R8, R23 ;  /* 0x0000001708097220 */ /* 0x000fe20000400000 */
[----:B------:R-:W-:-:S03]  /*29c0*/  LEA R8, P2, R93, R6, 0x2 ;  /* 0x000000065d087211 */ /* 0x000fc600078410ff */
[----:B------:R-:W-:Y:S02]  /*29d0*/  FFMA R101, R26, R22, R9 ;  /* 0x000000161a657223 */ /* 0x000fe40000000009 */
[----:B------:R-:W-:-:S03]  /*29e0*/  IMAD.X R9, R19, 0x1, R7, P2 ;  /* 0x0000000113097824 */ /* 0x000fc600010e0607 */
[----:B------:R-:W-:-:S05]  /*29f0*/  F2FP.TF32.F32.PACK_B R101, R101 ;  /* 0x00000065ff65723e */ /* 0x000fca00024050ff */
[----:B------:R2:W-:Y:S01]  /*2a00*/  @P0 STG.E desc[UR54][R8.64], R101 ;  /* 0x0000006508000986 */ /* 0x0005e2000c101936 */
[----:B------:R-:W-:Y:S05]  /*2a10*/  @!P1 BRA `(.L_x_36) ;  /* 0x0000000000049947 */ /* 0x000fea0003800000 */
[----:B------:R3:W5:Y:S02]  /*2a20*/  LDG.E.LTC128B R15, desc[UR54][R4.64+0x4] ;  /* 0x00000436040f7981 */ /* 0x000764000c1e1920 */
.L_x_36:
[----:B------:R-:W-:Y:S05]  /*2a30*/  BSYNC B1 ;  /* 0x0000000000017941 */ /* 0x000fea0003800000 */
.L_x_35:
[----:B-----5:R-:W-:Y:S01]  /*2a40*/  LOP3.LUT R10, R15, 0xffffe000, RZ, 0xc0, !PT ;  /* 0xffffe0000f0a7812 */ /* 0x020fe200078ec0ff */
[----:B------:R-:W-:Y:S01]  /*2a50*/  BSSY B1, `(.L_x_37) ;  /* 0x0000009000017945 */ /* 0x000fe20003800000 */
[----:B------:R-:W-:-:S03]  /*2a60*/  ISETP.GT.AND P0, PT, R18, 0x8, PT ;  /* 0x000000081200780c */ /* 0x000fc60003f04270 */
[----:B------:R-:W-:Y:S01]  /*2a70*/  FMUL R10, R10, R23 ;  /* 0x000000170a0a7220 */ /* 0x000fe20000400000 */
[----:B------:R-:W-:-:S03]  /*2a80*/  ISETP.GT.AND P2, PT, R0, RZ, P0 ;  /* 0x000000ff0000720c */ /* 0x000fc60000744270 */
[----:B------:R-:W-:-:S05]  /*2a90*/  FFMA R27, R27, R22, R10 ;  /* 0x000000161b1b7223 */ /* 0x000fca000000000a */
[----:B------:R-:W-:-:S05]  /*2aa0*/  F2FP.TF32.F32.PACK_B R27, R27 ;  /* 0x0000001bff1b723e */ /* 0x000fca00024050ff */
[----:B------:R4:W-:Y:S01]  /*2ab0*/  @P1 STG.E desc[UR54][R8.64+0x4], R27 ;  /* 0x0000041b08001986 */ /* 0x0009e2000c101936 */
[----:B------:R-:W-:Y:S05]  /*2ac0*/  @!P2 BRA `(.L_x_38) ;  /* 0x000000000004a947 */ /* 0x000fea0003800000 */
[----:B------:R0:W5:Y:S02]  /*2ad0*/  LDG.E.LTC128B R15, desc[UR54][R2.64+0x20] ;  /* 0x00002036020f7981 */ /* 0x000164000c1e1920 */
.L_x_38:
[----:B------:R-:W-:Y:S05]  /*2ae0*/  BSYNC B1 ;  /* 0x0000000000017941 */ /* 0x000fea0003800000 */
.L_x_37:
        /* <DEDUP_REMOVED lines=10> */
.L_x_40:
[----:B------:R-:W-:Y:S05]  /*2b90*/  BSYNC B1 ;  /* 0x0000000000017941 */ /* 0x000fea0003800000 */
.L_x_39:
[----:B-----5:R-:W-:Y:S01]  /*2ba0*/  LOP3.LUT R10, R15, 0xffffe000, RZ, 0xc0, !PT ;  /* 0xffffe0000f0a7812 */ /* 0x020fe200078ec0ff */
[----:B------:R-:W-:Y:S01]  /*2bb0*/  BSSY B1, `(.L_x_41) ;  /* 0x0000008000017945 */ /* 0x000fe20003800000 */
[----:B------:R-:W-:-:S03]  /*2bc0*/  ISETP.GT.AND P0, PT, R0, 0x8, P0 ;  /* 0x000000080000780c */ /* 0x000fc60000704270 */
[----:B------:R-:W-:-:S04]  /*2bd0*/  FMUL R10, R10, R23 ;  /* 0x000000170a0a7220 */ /* 0x000fc80000400000 */
[----:B------:R-:W-:-:S05]  /*2be0*/  FFMA R29, R29, R22, R10 ;  /* 0x000000161d1d7223 */ /* 0x000fca000000000a */
[----:B------:R-:W-:-:S05]  /*2bf0*/  F2FP.TF32.F32.PACK_B R29, R29 ;  /* 0x0000001dff1d723e */ /* 0x000fca00024050ff */
[----:B------:R0:W-:Y:S01]  /*2c00*/  @P3 STG.E desc[UR54][R6.64+0x24], R29 ;  /* 0x0000241d06003986 */ /* 0x0001e2000c101936 */
[----:B------:R-:W-:Y:S05]  /*2c10*/  @!P0 BRA `(.L_x_42) ;  /* 0x0000000000048947 */ /* 0x000fea0003800000 */
[----:B------:R0:W5:Y:S02]  /*2c20*/  LDG.E.LTC128B R15, desc[UR54][R4.64+0x20] ;  /* 0x00002036040f7981 */ /* 0x000164000c1e1920 */
.L_x_42:
[----:B------:R-:W-:Y:S05]  /*2c30*/  BSYNC B1 ;  /* 0x0000000000017941 */ /* 0x000fea0003800000 */
.L_x_41:
[----:B-----5:R-:W-:Y:S01]  /*2c40*/  LOP3.LUT R10, R15, 0xffffe000, RZ, 0xc0, !PT ;  /* 0xffffe0000f0a7812 */ /* 0x020fe200078ec0ff */
[----:B------:R-:W-:Y:S01]  /*2c50*/  BSSY B1, `(.L_x_43) ;  /* 0x0000008000017945 */ /* 0x000fe20003800000 */
[----:B------:R-:W-:-:S03]  /*2c60*/  ISETP.GT.AND P1, PT, R0, 0x8, P1 ;  /* 0x000000080000780c */ /* 0x000fc60000f24270 */
[----:B0-----:R-:W-:-:S04]  /*2c70*/  FMUL R11, R10, R23 ;  /* 0x000000170a0b7220 */ /* 0x001fc80000400000 */
[----:B------:R-:W-:-:S05]  /*2c80*/  FFMA R11, R30, R22, R11 ;  /* 0x000000161e0b7223 */ /* 0x000fca000000000b */
[----:B------:R-:W-:-:S05]  /*2c90*/  F2FP.TF32.F32.PACK_B R11, R11 ;  /* 0x0000000bff0b723e */ /* 0x000fca00024050ff */
[----:B------:R0:W-:Y:S01]  /*2ca0*/  @P0 STG.E desc[UR54][R8.64+0x20], R11 ;  /* 0x0000200b08000986 */ /* 0x0001e2000c101936 */
[----:B------:R-:W-:Y:S05]  /*2cb0*/  @!P1 BRA `(.L_x_44) ;  /* 0x0000000000049947 */ /* 0x000fea0003800000 */
[----:B------:R0:W5:Y:S02]  /*2cc0*/  LDG.E.LTC128B R15, desc[UR54][R4.64+0x24] ;  /* 0x00002436040f7981 */ /* 0x000164000c1e1920 */
.L_x_44:
[----:B------:R-:W-:Y:S05]  /*2cd0*/  BSYNC B1 ;  /* 0x0000000000017941 */ /* 0x000fea0003800000 */
.L_x_43:
        /* <DEDUP_REMOVED lines=10> */
.L_x_46:
[----:B------:R-:W-:Y:S05]  /*2d80*/  BSYNC B1 ;  /* 0x0000000000017941 */ /* 0x000fea0003800000 */
.L_x_45:
[----:B-----5:R-:W-:Y:S01]  /*2d90*/  LOP3.LUT R10, R15, 0xffffe000, RZ, 0xc0, !PT ;  /* 0xffffe0000f0a7812 */ /* 0x020fe200078ec0ff */
[----:B------:R-:W-:Y:S01]  /*2da0*/  BSSY B1, `(.L_x_47) ;  /* 0x0000009000017945 */ /* 0x000fe20003800000 */
[----:B------:R-:W-:-:S03]  /*2db0*/  ISETP.GT.AND P1, PT, R18, 0x11, PT ;  /* 0x000000111200780c */ /* 0x000fc60003f24270 */
[----:B0-----:R-:W-:Y:S01]  /*2dc0*/  FMUL R11, R10, R23 ;  /* 0x000000170a0b7220 */ /* 0x001fe20000400000 */
[----:B------:R-:W-:-:S03]  /*2dd0*/  ISETP.GT.AND P3, PT, R0, RZ, P1 ;  /* 0x000000ff0000720c */ /* 0x000fc60000f64270 */
[----:B------:R-:W-:-:S05]  /*2de0*/  FFMA R11, R32, R22, R11 ;  /* 0x00000016200b7223 */ /* 0x000fca000000000b */
[----:B------:R-:W-:-:S05]  /*2df0*/  F2FP.TF32.F32.PACK_B R11, R11 ;  /* 0x0000000bff0b723e */ /* 0x000fca00024050ff */
[----:B------:R0:W-:Y:S01]  /*2e00*/  @P2 STG.E desc[UR54][R6.64+0x40], R11 ;  /* 0x0000400b06002986 */ /* 0x0001e2000c101936 */
[----:B------:R-:W-:Y:S05]  /*2e10*/  @!P3 BRA `(.L_x_48) ;  /* 0x000000000004b947 */ /* 0x000fea0003800000 */
[----:B------:R0:W5:Y:S02]  /*2e20*/  LDG.E.LTC128B R15, desc[UR54][R2.64+0x44] ;  /* 0x00004436020f7981 */ /* 0x000164000c1e1920 */
.L_x_48:
[----:B------:R-:W-:Y:S05]  /*2e30*/  BSYNC B1 ;  /* 0x0000000000017941 */ /* 0x000fea0003800000 */
.L_x_47:
        /* <DEDUP_REMOVED lines=9> */
.L_x_50:
[----:B------:R-:W-:Y:S05]  /*2ed0*/  BSYNC B1 ;  /* 0x0000000000017941 */ /* 0x000fea0003800000 */
.L_x_49:
        /* <DEDUP_REMOVED lines=9> */
.L_x_52:
[----:B------:R-:W-:Y:S05]  /*2f70*/  BSYNC B1 ;  /* 0x0000000000017941 */ /* 0x000fea0003800000 */
.L_x_51:
        /* <DEDUP_REMOVED lines=10> */
.L_x_54:
[----:B------:R-:W-:Y:S05]  /*3020*/  BSYNC B1 ;  /* 0x0000000000017941 */ /* 0x000fea0003800000 */
.L_x_53:
        /* <DEDUP_REMOVED lines=10> */
.L_x_56:
[----:B------:R-:W-:Y:S05]  /*30d0*/  BSYNC B1 ;  /* 0x0000000000017941 */ /* 0x000fea0003800000 */
.L_x_55:
        /* <DEDUP_REMOVED lines=9> */
.L_x_58:
[----:B------:R-:W-:Y:S05]  /*3170*/  BSYNC B1 ;  /* 0x0000000000017941 */ /* 0x000fea0003800000 */
.L_x_57:
        /* <DEDUP_REMOVED lines=9> */
.L_x_60:
[----:B------:R-:W-:Y:S05]  /*3210*/  BSYNC B1 ;  /* 0x0000000000017941 */ /* 0x000fea0003800000 */
.L_x_59:
        /* <DEDUP_REMOVED lines=10> */
.L_x_62:
[----:B------:R-:W-:Y:S05]  /*32c0*/  BSYNC B1 ;  /* 0x0000000000017941 */ /* 0x000fea0003800000 */
.L_x_61:
        /* <DEDUP_REMOVED lines=10> */
.L_x_64:
[----:B------:R-:W-:Y:S05]  /*3370*/  BSYNC B1 ;  /* 0x0000000000017941 */ /* 0x000fea0003800000 */
.L_x_63:
        /* <DEDUP_REMOVED lines=9> */
.L_x_66:
[----:B------:R-:W-:Y:S05]  /*3410*/  BSYNC B1 ;  /* 0x0000000000017941 */ /* 0x000fea0003800000 */
.L_x_65:
        /* <DEDUP_REMOVED lines=9> */
.L_x_68:
[----:B------:R-:W-:Y:S05]  /*34b0*/  BSYNC B1 ;  /* 0x0000000000017941 */ /* 0x000fea0003800000 */
.L_x_67:
        /* <DEDUP_REMOVED lines=10> */
.L_x_70:
[----:B------:R-:W-:Y:S05]  /*3560*/  BSYNC B1 ;  /* 0x0000000000017941 */ /* 0x000fea0003800000 */
.L_x_69:
        /* <DEDUP_REMOVED lines=10> */
.L_x_72:
[----:B------:R-:W-:Y:S05]  /*3610*/  BSYNC B1 ;  /* 0x0000000000017941 */ /* 0x000fea0003800000 */
.L_x_71:
        /* <DEDUP_REMOVED lines=9> */
.L_x_74:
[----:B------:R-:W-:Y:S05]  /*36b0*/  BSYNC B1 ;  /* 0x0000000000017941 */ /* 0x000fea0003800000 */
.L_x_73:
        /* <DEDUP_REMOVED lines=9> */
.L_x_76:
[----:B------:R-:W-:Y:S05]  /*3750*/  BSYNC B1 ;  /* 0x0000000000017941 */ /* 0x000fea0003800000 */
.L_x_75:
        /* <DEDUP_REMOVED lines=10> */
.L_x_78:
[----:B------:R-:W-:Y:S05]  /*3800*/  BSYNC B1 ;  /* 0x0000000000017941 */ /* 0x000fea0003800000 */
.L_x_77:
        /* <DEDUP_REMOVED lines=10> */
.L_x_80:
[----:B------:R-:W-:Y:S05]  /*38b0*/  BSYNC B1 ;  /* 0x0000000000017941 */ /* 0x000fea0003800000 */
.L_x_79:
        /* <DEDUP_REMOVED lines=9> */
.L_x_82:
[----:B------:R-:W-:Y:S05]  /*3950*/  BSYNC B1 ;  /* 0x0000000000017941 */ /* 0x000fea0003800000 */
.L_x_81:
        /* <DEDUP_REMOVED lines=9> */
.L_x_84:
[----:B------:R-:W-:Y:S05]  /*39f0*/  BSYNC B1 ;  /* 0x0000000000017941 */ /* 0x000fea0003800000 */
.L_x_83:
        /* <DEDUP_REMOVED lines=10> */
.L_x_86:
[----:B------:R-:W-:Y:S05]  /*3aa0*/  BSYNC B1 ;  /* 0x0000000000017941 */ /* 0x000fea0003800000 */
.L_x_85:
        /* <DEDUP_REMOVED lines=10> */
.L_x_88:
[----:B------:R-:W-:Y:S05]  /*3b50*/  BSYNC B1 ;  /* 0x0000000000017941 */ /* 0x000fea0003800000 */
.L_x_87:
        /* <DEDUP_REMOVED lines=9> */
.L_x_90:
[----:B------:R-:W-:Y:S05]  /*3bf0*/  BSYNC B1 ;  /* 0x0000000000017941 */ /* 0x000fea0003800000 */
.L_x_89:
        /* <DEDUP_REMOVED lines=9> */
.L_x_92:
[----:B------:R-:W-:Y:S05]  /*3c90*/  BSYNC B1 ;  /* 0x0000000000017941 */ /* 0x000fea0003800000 */
.L_x_91:
        /* <DEDUP_REMOVED lines=10> */
.L_x_94:
[----:B------:R-:W-:Y:S05]  /*3d40*/  BSYNC B1 ;  /* 0x0000000000017941 */ /* 0x000fea0003800000 */
.L_x_93:
        /* <DEDUP_REMOVED lines=10> */
.L_x_96:
[----:B------:R-:W-:Y:S05]  /*3df0*/  BSYNC B1 ;  /* 0x0000000000017941 */ /* 0x000fea0003800000 */
.L_x_95:
        /* <DEDUP_REMOVED lines=9> */
.L_x_98:
[----:B------:R-:W-:Y:S05]  /*3e90*/  BSYNC B1 ;  /* 0x0000000000017941 */ /* 0x000fea0003800000 */
.L_x_97:
        /* <DEDUP_REMOVED lines=9> */
.L_x_100:
[----:B------:R-:W-:Y:S05]  /*3f30*/  BSYNC B1 ;  /* 0x0000000000017941 */ /* 0x000fea0003800000 */
.L_x_99:
        /* <DEDUP_REMOVED lines=10> */
.L_x_102:
[----:B------:R-:W-:Y:S05]  /*3fe0*/  BSYNC B1 ;  /* 0x0000000000017941 */ /* 0x000fea0003800000 */
.L_x_101:
        /* <DEDUP_REMOVED lines=10> */
.L_x_104:
[----:B------:R-:W-:Y:S05]  /*4090*/  BSYNC B1 ;  /* 0x0000000000017941 */ /* 0x000fea0003800000 */
.L_x_103:
        /* <DEDUP_REMOVED lines=9> */
.L_x_106:
[----:B------:R-:W-:Y:S05]  /*4130*/  BSYNC B1 ;  /* 0x0000000000017941 */ /* 0x000fea0003800000 */
.L_x_105:
        /* <DEDUP_REMOVED lines=9> */
.L_x_108:
[----:B------:R-:W-:Y:S05]  /*41d0*/  BSYNC B1 ;  /* 0x0000000000017941 */ /* 0x000fea0003800000 */
.L_x_107:
        /* <DEDUP_REMOVED lines=10> */
.L_x_110:
[----:B------:R-:W-:Y:S05]  /*4280*/  BSYNC B1 ;  /* 0x0000000000017941 */ /* 0x000fea0003800000 */
.L_x_109:
        /* <DEDUP_REMOVED lines=10> */
.L_x_112:
[----:B------:R-:W-:Y:S05]  /*4330*/  BSYNC B1 ;  /* 0x0000000000017941 */ /* 0x000fea0003800000 */
.L_x_111:
        /* <DEDUP_REMOVED lines=9> */
.L_x_114:
[----:B------:R-:W-:Y:S05]  /*43d0*/  BSYNC B1 ;  /* 0x0000000000017941 */ /* 0x000fea0003800000 */
.L_x_113:
        /* <DEDUP_REMOVED lines=9> */
.L_x_116:
[----:B------:R-:W-:Y:S05]  /*4470*/  BSYNC B1 ;  /* 0x0000000000017941 */ /* 0x000fea0003800000 */
.L_x_115:
        /* <DEDUP_REMOVED lines=10> */
.L_x_118:
[----:B------:R-:W-:Y:S05]  /*4520*/  BSYNC B1 ;  /* 0x0000000000017941 */ /* 0x000fea0003800000 */
.L_x_117:
        /* <DEDUP_REMOVED lines=10> */
.L_x_120:
[----:B------:R-:W-:Y:S05]  /*45d0*/  BSYNC B1 ;  /* 0x0000000000017941 */ /* 0x000fea0003800000 */
.L_x_119:
        /* <DEDUP_REMOVED lines=9> */
.L_x_122:
[----:B------:R-:W-:Y:S05]  /*4670*/  BSYNC B1 ;  /* 0x0000000000017941 */ /* 0x000fea0003800000 */
.L_x_121:
        /* <DEDUP_REMOVED lines=9> */
.L_x_124:
[----:B------:R-:W-:Y:S05]  /*4710*/  BSYNC B1 ;  /* 0x0000000000017941 */ /* 0x000fea0003800000 */
.L_x_123:
        /* <DEDUP_REMOVED lines=10> */
.L_x_126:
[----:B------:R-:W-:Y:S05]  /*47c0*/  BSYNC B1 ;  /* 0x0000000000017941 */ /* 0x000fea0003800000 */
.L_x_125:
        /* <DEDUP_REMOVED lines=10> */
.L_x_128:
[----:B------:R-:W-:Y:S05]  /*4870*/  BSYNC B1 ;  /* 0x0000000000017941 */ /* 0x000fea0003800000 */
.L_x_127:
        /* <DEDUP_REMOVED lines=9> */
.L_x_130:
[----:B------:R-:W-:Y:S05]  /*4910*/  BSYNC B1 ;  /* 0x0000000000017941 */ /* 0x000fea0003800000 */
.L_x_129:
        /* <DEDUP_REMOVED lines=9> */
.L_x_132:
[----:B------:R-:W-:Y:S05]  /*49b0*/  BSYNC B1 ;  /* 0x0000000000017941 */ /* 0x000fea0003800000 */
.L_x_131:
        /* <DEDUP_REMOVED lines=10> */
.L_x_134:
[----:B------:R-:W-:Y:S05]  /*4a60*/  BSYNC B1 ;  /* 0x0000000000017941 */ /* 0x000fea0003800000 */
.L_x_133:
        /* <DEDUP_REMOVED lines=10> */
.L_x_136:
[----:B------:R-:W-:Y:S05]  /*4b10*/  BSYNC B1 ;  /* 0x0000000000017941 */ /* 0x000fea0003800000 */
.L_x_135:
        /* <DEDUP_REMOVED lines=9> */
.L_x_138:
[----:B------:R-:W-:Y:S05]  /*4bb0*/  BSYNC B1 ;  /* 0x0000000000017941 */ /* 0x000fea0003800000 */
.L_x_137:
        /* <DEDUP_REMOVED lines=9> */
.L_x_140:
[----:B------:R-:W-:Y:S05]  /*4c50*/  BSYNC B1 ;  /* 0x0000000000017941 */ /* 0x000fea0003800000 */
.L_x_139:
        /* <DEDUP_REMOVED lines=10> */
.L_x_142:
[----:B------:R-:W-:Y:S05]  /*4d00*/  BSYNC B1 ;  /* 0x0000000000017941 */ /* 0x000fea0003800000 */
.L_x_141:
        /* <DEDUP_REMOVED lines=10> */
.L_x_144:
[----:B------:R-:W-:Y:S05]  /*4db0*/  BSYNC B1 ;  /* 0x0000000000017941 */ /* 0x000fea0003800000 */
.L_x_143:
        /* <DEDUP_REMOVED lines=9> */
.L_x_146:
[----:B------:R-:W-:Y:S05]  /*4e50*/  BSYNC B1 ;  /* 0x0000000000017941 */ /* 0x000fea0003800000 */
.L_x_145:
        /* <DEDUP_REMOVED lines=9> */
.L_x_148:
[----:B------:R-:W-:Y:S05]  /*4ef0*/  BSYNC B1 ;  /* 0x0000000000017941 */ /* 0x000fea0003800000 */
.L_x_147:
        /* <DEDUP_REMOVED lines=10> */
.L_x_150:
[----:B------:R-:W-:Y:S05]  /*4fa0*/  BSYNC B1 ;  /* 0x0000000000017941 */ /* 0x000fea0003800000 */
.L_x_149:
        /* <DEDUP_REMOVED lines=10> */
.L_x_152:
[----:B------:R-:W-:Y:S05]  /*5050*/  BSYNC B1 ;  /* 0x0000000000017941 */ /* 0x000fea0003800000 */
.L_x_151:
[----:B01---5:R-:W-:Y:S01]  /*5060*/  LOP3.LUT R2, R15, 0xffffe000, RZ, 0xc0, !PT ;  /* 0xffffe0000f027812 */ /* 0x023fe200078ec0ff */
        /* <DEDUP_REMOVED lines=8> */
.L_x_154:
[----:B------:R-:W-:Y:S05]  /*50f0*/  BSYNC B1 ;  /* 0x0000000000017941 */ /* 0x000fea0003800000 */
.L_x_153:
[----:B-----5:R-:W-:Y:S01]  /*5100*/  LOP3.LUT R2, R15, 0xffffe000, RZ, 0xc0, !PT ;  /* 0xffffe0000f027812 */ /* 0x020fe200078ec0ff */
[----:B------:R-:W-:Y:S01]  /*5110*/  BSSY B1, `(.L_x_155) ;  /* 0x000000a000017945 */ /* 0x000fe20003800000 */
[----:B------:R-:W-:-:S03]  /*5120*/  ISETP.GT.AND P1, PT, R0, 0x8, P1 ;  /* 0x000000080000780c */ /* 0x000fc60000f24270 */
[----:B------:R-:W-:Y:S01]  /*5130*/  FMUL R3, R2, R23 ;  /* 0x0000001702037220 */ /* 0x000fe20000400000 */
[----:B------:R-:W-:-:S03]  /*5140*/  @P0 IMAD.MOV.U32 R2, RZ, RZ, R8 ;  /* 0x000000ffff020224 */ /* 0x000fc600078e0008 */
[----:B0-----:R-:W-:Y:S01]  /*5150*/  FFMA R7, R86, R22, R3 ;  /* 0x0000001656077223 */ /* 0x001fe20000000003 */
[----:B------:R-:W-:-:S04]  /*5160*/  @P0 IMAD.MOV.U32 R3, RZ, RZ, R9 ;  /* 0x000000ffff030224 */ /* 0x000fc800078e0009 */
[----:B------:R-:W-:-:S05]  /*5170*/  F2FP.TF32.F32.PACK_B R7, R7 ;  /* 0x00000007ff07723e */ /* 0x000fca00024050ff */
[----:B------:R0:W-:Y:S01]  /*5180*/  @P0 STG.E desc[UR54][R2.64+0x1e0], R7 ;  /* 0x0001e00702000986 */ /* 0x0001e2000c101936 */
[----:B------:R-:W-:Y:S05]  /*5190*/  @!P1 BRA `(.L_x_156) ;  /* 0x0000000000049947 */ /* 0x000fea0003800000 */
[----:B------:R0:W5:Y:S02]  /*51a0*/  LDG.E.LTC128B R15, desc[UR54][R4.64+0x1e4] ;  /* 0x0001e436040f7981 */ /* 0x000164000c1e1920 */
.L_x_156:
[----:B------:R-:W-:Y:S05]  /*51b0*/  BSYNC B1 ;  /* 0x0000000000017941 */ /* 0x000fea0003800000 */
.L_x_155:
[----:B------:R-:W-:Y:S05]  /*51c0*/  @!P1 BRA `(.L_x_157) ;  /* 0x0000001000b09947 */ /* 0x000fea0003800000 */
[----:B-----5:R-:W-:-:S05]  /*51d0*/  LOP3.LUT R0, R15, 0xffffe000, RZ, 0xc0, !PT ;  /* 0xffffe0000f007812 */ /* 0x020fca00078ec0ff */
[----:B------:R-:W-:-:S04]  /*51e0*/  FMUL R0, R0, R23 ;  /* 0x0000001700007220 */ /* 0x000fc80000400000 */
[----:B------:R-:W-:-:S05]  /*51f0*/  FFMA R87, R87, R22, R0 ;  /* 0x0000001657577223 */ /* 0x000fca0000000000 */
[----:B------:R-:W-:-:S05]  /*5200*/  F2FP.TF32.F32.PACK_B R87, R87 ;  /* 0x00000057ff57723e */ /* 0x000fca00024050ff */
[----:B------:R0:W-:Y:S01]  /*5210*/  STG.E desc[UR54][R8.64+0x1e4], R87 ;  /* 0x0001e45708007986 */ /* 0x0001e2000c101936 */
[----:B------:R-:W-:Y:S05]  /*5220*/  BRA `(.L_x_157) ;  /* 0x0000001000987947 */ /* 0x000fea0003800000 */
.L_x_32:
[----:B------:R-:W-:Y:S01]  /*5230*/  ULDC.64 UR4, c[0x0][0x5c0] ;  /* 0x0001700000047ab9 */ /* 0x000fe20000000a00 */
[-C--:B------:R-:W-:Y:S01]  /*5240*/  FMUL R9, R24, R22.reuse ;  /* 0x0000001618097220 */ /* 0x080fe20000400000 */
[----:B------:R-:W-:Y:S01]  /*5250*/  LEA R2, P1, R20, UR4, 0x2 ;  /* 0x0000000414027c11 */ /* 0x000fe2000f8210ff */
[-C--:B------:R-:W-:Y:S01]  /*5260*/  FMUL R25, R25, R22.reuse ;  /* 0x0000001619197220 */ /* 0x080fe20000400000 */
[----:B------:R-:W-:Y:S01]  /*5270*/  ISETP.GT.AND P3, PT, R18, 0x1, PT ;  /* 0x000000011200780c */ /* 0x000fe20003f64270 */
[-C--:B------:R-:W-:Y:S01]  /*5280*/  FMUL R27, R27, R22.reuse ;  /* 0x000000161b1b7220 */ /* 0x080fe20000400000 */
[----:B------:R-:W-:Y:S01]  /*5290*/  F2FP.TF32.F32.PACK_B R9, R9 ;  /* 0x00000009ff09723e */ /* 0x000fe200024050ff */
[-C--:B------:R-:W-:Y:S01]  /*52a0*/  FMUL R29, R29, R22.reuse ;  /* 0x000000161d1d7220 */ /* 0x080fe20000400000 */
[----:B------:R-:W-:Y:S01]  /*52b0*/  LEA.HI.X R3, R20, UR5, R7, 0x2, P1 ;  /* 0x0000000514037c11 */ /* 0x000fe200088f1407 */
[-C--:B------:R-:W-:Y:S01]  /*52c0*/  FMUL R7, R26, R22.reuse ;  /* 0x000000161a077220 */ /* 0x080fe20000400000 */
[----:B------:R-:W-:Y:S01]  /*52d0*/  ISETP.GT.AND P1, PT, R0, RZ, P3 ;  /* 0x000000ff0000720c */ /* 0x000fe20001f24270 */
[-C--:B------:R-:W-:Y:S01]  /*52e0*/  FMUL R11, R30, R22.reuse ;  /* 0x000000161e0b7220 */ /* 0x080fe20000400000 */
[----:B------:R-:W-:Y:S01]  /*52f0*/  F2FP.TF32.F32.PACK_B R25, R25 ;  /* 0x00000019ff19723e */ /* 0x000fe200024050ff */
[----:B------:R0:W-:Y:S01]  /*5300*/  @P2 STG.E desc[UR54][R2.64], R9 ;  /* 0x0000000902002986 */ /* 0x0001e2000c101936 */
[----:B------:R-:W-:Y:S01]  /*5310*/  ISETP.GT.AND P2, PT, R0, 0x8, P0 ;  /* 0x000000080000780c */ /* 0x000fe20000744270 */
[-C--:B------:R-:W-:Y:S01]  /*5320*/  FMUL R31, R31, R22.reuse ;  /* 0x000000161f1f7220 */ /* 0x080fe20000400000 */
[----:B------:R-:W-:Y:S01]  /*5330*/  ISETP.GT.AND P0, PT, R18, 0x8, PT ;  /* 0x000000081200780c */ /* 0x000fe20003f04270 */
[-C--:B------:R-:W-:Y:S01]  /*5340*/  FMUL R33, R33, R22.reuse ;  /* 0x0000001621217220 */ /* 0x080fe20000400000 */
[----:B------:R-:W-:Y:S01]  /*5350*/  SHF.L.U64.HI R5, R93, 0x2, R92 ;  /* 0x000000025d057819 */ /* 0x000fe2000001025c */
[----:B------:R-:W-:Y:S01]  /*5360*/  FMUL R35, R35, R22 ;  /* 0x0000001623237220 */ /* 0x000fe20000400000 */
[----:B------:R-:W-:Y:S01]  /*5370*/  LEA R4, P4, R93, R2, 0x2 ;  /* 0x000000025d047211 */ /* 0x000fe200078810ff */
[-C--:B------:R-:W-:Y:S01]  /*5380*/  FMUL R37, R37, R22.reuse ;  /* 0x0000001625257220 */ /* 0x080fe20000400000 */
[C---:B------:R-:W-:Y:S01]  /*5390*/  ISETP.GT.AND P3, PT, R0.reuse, 0x8, P3 ;  /* 0x000000080000780c */ /* 0x040fe20001f64270 */
[----:B------:R-:W-:Y:S01]  /*53a0*/  @P1 STG.E desc[UR54][R2.64+0x4], R25 ;  /* 0x0000041902001986 */ /* 0x000fe2000c101936 */
[----:B------:R-:W-:Y:S01]  /*53b0*/  ISETP.GT.AND P5, PT, R0, RZ, P0 ;  /* 0x000000ff0000720c */ /* 0x000fe200007a4270 */
[----:B------:R-:W-:Y:S01]  /*53c0*/  IMAD.X R5, R5, 0x1, R3, P4 ;  /* 0x0000000105057824 */ /* 0x000fe200020e0603 */
[----:B------:R-:W-:Y:S01]  /*53d0*/  F2FP.TF32.F32.PACK_B R7, R7 ;  /* 0x00000007ff07723e */ /* 0x000fe200024050ff */
[-C--:B0-----:R-:W-:Y:S01]  /*53e0*/  FMUL R9, R28, R22.reuse ;  /* 0x000000161c097220 */ /* 0x081fe20000400000 */
[----:B------:R-:W-:Y:S01]  /*53f0*/  ISETP.GT.AND P1, PT, R18, 0x9, PT ;  /* 0x000000091200780c */ /* 0x000fe20003f24270 */
[-C--:B------:R-:W-:Y:S01]  /*5400*/  FMUL R39, R39, R22.reuse ;  /* 0x0000001627277220 */ /* 0x080fe20000400000 */
[----:B------:R-:W-:Y:S01]  /*5410*/  F2FP.TF32.F32.PACK_B R27, R27 ;  /* 0x0000001bff1b723e */ /* 0x000fe200024050ff */
[----:B------:R0:W-:Y:S01]  /*5420*/  @P2 STG.E desc[UR54][R4.64], R7 ;  /* 0x0000000704002986 */ /* 0x0001e2000c101936 */
[----:B------:R-:W-:Y:S01]  /*5430*/  F2FP.TF32.F32.PACK_B R9, R9 ;  /* 0x00000009ff09723e */ /* 0x000fe200024050ff */
[-C--:B------:R-:W-:Y:S01]  /*5440*/  FMUL R41, R41, R22.reuse ;  /* 0x0000001629297220 */ /* 0x080fe20000400000 */
[C---:B------:R-:W-:Y:S01]  /*5450*/  ISETP.GT.AND P4, PT, R0.reuse, RZ, P1 ;  /* 0x000000ff0000720c */ /* 0x040fe20000f84270 */
[----:B------:R-:W-:Y:S01]  /*5460*/  @P3 STG.E desc[UR54][R4.64+0x4], R27 ;  /* 0x0000041b04003986 */ /* 0x000fe2000c101936 */
[----:B------:R-:W-:Y:S01]  /*5470*/  ISETP.GT.AND P2, PT, R0, 0x8, P0 ;  /* 0x000000080000780c */ /* 0x000fe20000744270 */
[-C--:B------:R-:W-:Y:S01]  /*5480*/  FMUL R43, R43, R22.reuse ;  /* 0x000000162b2b7220 */ /* 0x080fe20000400000 */
[----:B------:R-:W-:Y:S01]  /*5490*/  ISETP.GT.AND P0, PT, R18, 0x10, PT ;  /* 0x000000101200780c */ /* 0x000fe20003f04270 */
[----:B------:R1:W-:Y:S01]  /*54a0*/  @P5 STG.E desc[UR54][R2.64+0x20], R9 ;  /* 0x0000200902005986 */ /* 0x0003e2000c101936 */
[C---:B------:R-:W-:Y:S01]  /*54b0*/  ISETP.GT.AND P3, PT, R0.reuse, 0x8, P1 ;  /* 0x000000080000780c */ /* 0x040fe20000f64270 */
[-C--:B------:R-:W-:Y:S01]  /*54c0*/  FMUL R45, R45, R22.reuse ;  /* 0x000000162d2d7220 */ /* 0x080fe20000400000 */
[----:B------:R-:W-:Y:S01]  /*54d0*/  ISETP.GT.AND P5, PT, R0, RZ, P0 ;  /* 0x000000ff0000720c */ /* 0x000fe200007a4270 */
[-C--:B0-----:R-:W-:Y:S01]  /*54e0*/  FMUL R7, R32, R22.reuse ;  /* 0x0000001620077220 */ /* 0x081fe20000400000 */
[----:B------:R-:W-:Y:S01]  /*54f0*/  F2FP.TF32.F32.PACK_B R29, R29 ;  /* 0x0000001dff1d723e */ /* 0x000fe200024050ff */
[-C--:B------:R-:W-:Y:S01]  /*5500*/  FMUL R47, R47, R22.reuse ;  /* 0x000000162f2f7220 */ /* 0x080fe20000400000 */
[----:B------:R-:W-:Y:S01]  /*5510*/  F2FP.TF32.F32.PACK_B R11, R11 ;  /* 0x0000000bff0b723e */ /* 0x000fe200024050ff */
[-C--:B------:R-:W-:Y:S01]  /*5520*/  FMUL R49, R49, R22.reuse ;  /* 0x0000001631317220 */ /* 0x080fe20000400000 */
[----:B------:R-:W-:Y:S01]  /*5530*/  ISETP.GT.AND P1, PT, R18, 0x11, PT ;  /* 0x000000111200780c */ /* 0x000fe20003f24270 */
[----:B------:R-:W-:Y:S01]  /*5540*/  @P4 STG.E desc[UR54][R2.64+0x24], R29 ;  /* 0x0000241d02004986 */ /* 0x000fe2000c101936 */
[----:B------:R-:W-:Y:S01]  /*5550*/  F2FP.TF32.F32.PACK_B R31, R31 ;  /* 0x0000001fff1f723e */ /* 0x000fe200024050ff */
[-C--:B-1----:R-:W-:Y:S01]  /*5560*/  FMUL R9, R34, R22.reuse ;  /* 0x0000001622097220 */ /* 0x082fe20000400000 */
[----:B------:R-:W-:Y:S01]  /*5570*/  F2FP.TF32.F32.PACK_B R7, R7 ;  /* 0x00000007ff07723e */ /* 0x000fe200024050ff */
[----:B------:R0:W-:Y:S01]  /*5580*/  @P2 STG.E desc[UR54][R4.64+0x20], R11 ;  /* 0x0000200b04002986 */ /* 0x0001e2000c101936 */
[C---:B------:R-:W-:Y:S01]  /*5590*/  ISETP.GT.AND P4, PT, R0.reuse, RZ, P1 ;  /* 0x000000ff0000720c */ /* 0x040fe20000f84270 */
[-C--:B------:R-:W-:Y:S01]  /*55a0*/  FMUL R51, R51, R22.reuse ;  /* 0x0000001633337220 */ /* 0x080fe20000400000 */
[----:B------:R-:W-:Y:S01]  /*55b0*/  ISETP.GT.AND P2, PT, R0, 0x8, P0 ;  /* 0x000000080000780c */ /* 0x000fe20000744270 */
[----:B------:R-:W-:Y:S01]  /*55c0*/  @P3 STG.E desc[UR54][R4.64+0x24], R31 ;  /* 0x0000241f04003986 */ /* 0x000fe2000c101936 */
[----:B------:R-:W-:Y:S01]  /*55d0*/  ISETP.GT.AND P0, PT, R18, 0x18, PT ;  /* 0x000000181200780c */ /* 0x000fe20003f04270 */
[-C--:B------:R-:W-:Y:S01]  /*55e0*/  FMUL R53, R53, R22.reuse ;  /* 0x0000001635357220 */ /* 0x080fe20000400000 */
[C---:B------:R-:W-:Y:S01]  /*55f0*/  ISETP.GT.AND P3, PT, R0.reuse, 0x8, P1 ;  /* 0x000000080000780c */ /* 0x040fe20000f64270 */
[----:B------:R1:W-:Y:S01]  /*5600*/  @P5 STG.E desc[UR54][R2.64+0x40], R7 ;  /* 0x0000400702005986 */ /* 0x0003e2000c101936 */
[----:B------:R-:W-:Y:S01]  /*5610*/  ISETP.GT.AND P5, PT, R0, RZ, P0 ;  /* 0x000000ff0000720c */ /* 0x000fe200007a4270 */
[-C--:B------:R-:W-:Y:S01]  /*5620*/  FMUL R55, R55, R22.reuse ;  /* 0x0000001637377220 */ /* 0x080fe20000400000 */
[----:B------:R-:W-:Y:S01]  /*5630*/  F2FP.TF32.F32.PACK_B R33, R33 ;  /* 0x00000021ff21723e */ /* 0x000fe200024050ff */
[-C--:B0-----:R-:W-:Y:S01]  /*5640*/  FMUL R11, R38, R22.reuse ;  /* 0x00000016260b7220 */ /* 0x081fe20000400000 */
[----:B------:R-:W-:Y:S01]  /*5650*/  F2FP.TF32.F32.PACK_B R9, R9 ;  /* 0x00000009ff09723e */ /* 0x000fe200024050ff */
[-C--:B------:R-:W-:Y:S01]  /*5660*/  FMUL R57, R57, R22.reuse ;  /* 0x0000001639397220 */ /* 0x080fe20000400000 */
[----:B------:R-:W-:Y:S01]  /*5670*/  ISETP.GT.AND P1, PT, R18, 0x19, PT ;  /* 0x000000191200780c */ /* 0x000fe20003f24270 */
[----:B------:R-:W-:Y:S01]  /*5680*/  @P4 STG.E desc[UR54][R2.64+0x44], R33 ;  /* 0x0000442102004986 */ /* 0x000fe2000c101936 */
[----:B------:R-:W-:Y:S01]  /*5690*/  F2FP.TF32.F32.PACK_B R35, R35 ;  /* 0x00000023ff23723e */ /* 0x000fe200024050ff */
[-C--:B------:R-:W-:Y:S01]  /*56a0*/  FMUL R59, R59, R22.reuse ;  /* 0x000000163b3b7220 */ /* 0x080fe20000400000 */
[----:B------:R-:W-:Y:S01]  /*56b0*/  ISETP.GT.AND P4, PT, R0, RZ, P1 ;  /* 0x000000ff0000720c */ /* 0x000fe20000f84270 */
[-C--:B-1----:R-:W-:Y:S01]  /*56c0*/  FMUL R7, R36, R22.reuse ;  /* 0x0000001624077220 */ /* 0x082fe20000400000 */
[----:B------:R0:W-:Y:S01]  /*56d0*/  @P2 STG.E desc[UR54][R4.64+0x40], R9 ;  /* 0x0000400904002986 */ /* 0x0001e2000c101936 */
[----:B------:R-:W-:Y:S01]  /*56e0*/  ISETP.GT.AND P2, PT, R0, 0x8, P0 ;  /* 0x000000080000780c */ /* 0x000fe20000744270 */
[-C--:B------:R-:W-:Y:S01]  /*56f0*/  FMUL R61, R61, R22.reuse ;  /* 0x000000163d3d7220 */ /* 0x080fe20000400000 */
[----:B------:R-:W-:Y:S01]  /*5700*/  ISETP.GT.AND P0, PT, R18, 0x20, PT ;  /* 0x000000201200780c */ /* 0x000fe20003f04270 */
[----:B------:R-:W-:Y:S01]  /*5710*/  @P3 STG.E desc[UR54][R4.64+0x44], R35 ;  /* 0x0000442304003986 */ /* 0x000fe2000c101936 */
[----:B------:R-:W-:Y:S01]  /*5720*/  F2FP.TF32.F32.PACK_B R7, R7 ;  /* 0x00000007ff07723e */ /* 0x000fe200024050ff */
[-C--:B------:R-:W-:Y:S01]  /*5730*/  FMUL R63, R63, R22.reuse ;  /* 0x000000163f3f7220 */ /* 0x080fe20000400000 */
[C---:B------:R-:W-:Y:S01]  /*5740*/  ISETP.GT.AND P3, PT, R0.reuse, 0x8, P1 ;  /* 0x000000080000780c */ /* 0x040fe20000f64270 */
[-C--:B------:R-:W-:Y:S01]  /*5750*/  FMUL R65, R65, R22.reuse ;  /* 0x0000001641417220 */ /* 0x080fe20000400000 */
[----:B------:R-:W-:Y:S01]  /*5760*/  F2FP.TF32.F32.PACK_B R37, R37 ;  /* 0x00000025ff25723e */ /* 0x000fe200024050ff */
[----:B------:R1:W-:Y:S01]  /*5770*/  @P5 STG.E desc[UR54][R2.64+0x60], R7 ;  /* 0x0000600702005986 */ /* 0x0003e2000c101936 */
[----:B------:R-:W-:Y:S01]  /*5780*/  ISETP.GT.AND P5, PT, R0, RZ, P0 ;  /* 0x000000ff0000720c */ /* 0x000fe200007a4270 */
[-C--:B0-----:R-:W-:Y:S01]  /*5790*/  FMUL R9, R42, R22.reuse ;  /* 0x000000162a097220 */ /* 0x081fe20000400000 */
[----:B------:R-:W-:Y:S01]  /*57a0*/  F2FP.TF32.F32.PACK_B R11, R11 ;  /* 0x0000000bff0b723e */ /* 0x000fe200024050ff */
[----:B------:R-:W-:Y:S01]  /*57b0*/  @P4 STG.E desc[UR54][R2.64+0x64], R37 ;  /* 0x0000642502004986 */ /* 0x000fe2000c101936 */
[----:B------:R-:W-:Y:S01]  /*57c0*/  ISETP.GT.AND P1, PT, R18, 0x21, PT ;  /* 0x000000211200780c */ /* 0x000fe20003f24270 */
[-C--:B------:R-:W-:Y:S01]  /*57d0*/  FMUL R67, R67, R22.reuse ;  /* 0x0000001643437220 */ /* 0x080fe20000400000 */
[----:B------:R-:W-:Y:S01]  /*57e0*/  F2FP.TF32.F32.PACK_B R39, R39 ;  /* 0x00000027ff27723e */ /* 0x000fe200024050ff */
[----:B------:R0:W-:Y:S01]  /*57f0*/  @P2 STG.E desc[UR54][R4.64+0x60], R11 ;  /* 0x0000600b04002986 */ /* 0x0001e2000c101936 */
[C---:B------:R-:W-:Y:S01]  /*5800*/  ISETP.GT.AND P4, PT, R0.reuse, RZ, P1 ;  /* 0x000000ff0000720c */ /* 0x040fe20000f84270 */
[-C--:B------:R-:W-:Y:S01]  /*5810*/  FMUL R69, R69, R22.reuse ;  /* 0x0000001645457220 */ /* 0x080fe20000400000 */
[----:B------:R-:W-:Y:S01]  /*5820*/  ISETP.GT.AND P2, PT, R0, 0x8, P0 ;  /* 0x000000080000780c */ /* 0x000fe20000744270 */
[-C--:B-1----:R-:W-:Y:S01]  /*5830*/  FMUL R7, R40, R22.reuse ;  /* 0x0000001628077220 */ /* 0x082fe20000400000 */
[----:B------:R-:W-:Y:S01]  /*5840*/  ISETP.GT.AND P0, PT, R18, 0x28, PT ;  /* 0x000000281200780c */ /* 0x000fe20003f04270 */
[----:B------:R-:W-:Y:S01]  /*5850*/  @P3 STG.E desc[UR54][R4.64+0x64], R39 ;  /* 0x0000642704003986 */ /* 0x000fe2000c101936 */
[----:B------:R-:W-:Y:S01]  /*5860*/  ISETP.GT.AND P3, PT, R0, 0x8, P1 ;  /* 0x000000080000780c */ /* 0x000fe20000f64270 */
[-C--:B------:R-:W-:Y:S01]  /*5870*/  FMUL R71, R71, R22.reuse ;  /* 0x0000001647477220 */ /* 0x080fe20000400000 */
[----:B------:R-:W-:Y:S01]  /*5880*/  F2FP.TF32.F32.PACK_B R7, R7 ;  /* 0x00000007ff07723e */ /* 0x000fe200024050ff */
[-C--:B------:R-:W-:Y:S01]  /*5890*/  FMUL R73, R73, R22.reuse ;  /* 0x0000001649497220 */ /* 0x080fe20000400000 */
[----:B------:R-:W-:Y:S01]  /*58a0*/  F2FP.TF32.F32.PACK_B R41, R41 ;  /* 0x00000029ff29723e */ /* 0x000fe200024050ff */
[-C--:B0-----:R-:W-:Y:S01]  /*58b0*/  FMUL R11, R46, R22.reuse ;  /* 0x000000162e0b7220 */ /* 0x081fe20000400000 */
[----:B------:R-:W-:Y:S01]  /*58c0*/  F2FP.TF32.F32.PACK_B R9, R9 ;  /* 0x00000009ff09723e */ /* 0x000fe200024050ff */
[----:B------:R0:W-:Y:S01]  /*58d0*/  @P5 STG.E desc[UR54][R2.64+0x80], R7 ;  /* 0x0000800702005986 */ /* 0x0001e2000c101936 */
[----:B------:R-:W-:Y:S01]  /*58e0*/  ISETP.GT.AND P5, PT, R0, RZ, P0 ;  /* 0x000000ff0000720c */ /* 0x000fe200007a4270 */
[-C--:B------:R-:W-:Y:S01]  /*58f0*/  FMUL R75, R75, R22.reuse ;  /* 0x000000164b4b7220 */ /* 0x080fe20000400000 */
[----:B------:R-:W-:Y:S01]  /*5900*/  ISETP.GT.AND P1, PT, R18, 0x29, PT ;  /* 0x000000291200780c */ /* 0x000fe20003f24270 */
[----:B------:R-:W-:Y:S01]  /*5910*/  @P4 STG.E desc[UR54][R2.64+0x84], R41 ;  /* 0x0000842902004986 */ /* 0x000fe2000c101936 */
[----:B------:R-:W-:Y:S01]  /*5920*/  F2FP.TF32.F32.PACK_B R43, R43 ;  /* 0x0000002bff2b723e */ /* 0x000fe200024050ff */
[-C--:B------:R-:W-:Y:S01]  /*5930*/  FMUL R77, R77, R22.reuse ;  /* 0x000000164d4d7220 */ /* 0x080fe20000400000 */
[C---:B------:R-:W-:Y:S01]  /*5940*/  ISETP.GT.AND P4, PT, R0.reuse, RZ, P1 ;  /* 0x000000ff0000720c */ /* 0x040fe20000f84270 */
[----:B------:R1:W-:Y:S01]  /*5950*/  @P2 STG.E desc[UR54][R4.64+0x80], R9 ;  /* 0x0000800904002986 */ /* 0x0003e2000c101936 */
[----:B------:R-:W-:Y:S01]  /*5960*/  ISETP.GT.AND P2, PT, R0, 0x8, P0 ;  /* 0x000000080000780c */ /* 0x000fe20000744270 */
[-C--:B------:R-:W-:Y:S01]  /*5970*/  FMUL R79, R79, R22.reuse ;  /* 0x000000164f4f7220 */ /* 0x080fe20000400000 */
[----:B------:R-:W-:Y:S01]  /*5980*/  ISETP.GT.AND P0, PT, R18, 0x30, PT ;  /* 0x000000301200780c */ /* 0x000fe20003f04270 */
[-C--:B0-----:R-:W-:Y:S01]  /*5990*/  FMUL R7, R44, R22.reuse ;  /* 0x000000162c077220 */ /* 0x081fe20000400000 */
[----:B------:R-:W-:Y:S01]  /*59a0*/  @P3 STG.E desc[UR54][R4.64+0x84], R43 ;  /* 0x0000842b04003986 */ /* 0x000fe2000c101936 */
[----:B------:R-:W-:Y:S01]  /*59b0*/  ISETP.GT.AND P3, PT, R0, 0x8, P1 ;  /* 0x000000080000780c */ /* 0x000fe20000f64270 */
[-C--:B------:R-:W-:Y:S01]  /*59c0*/  FMUL R81, R81, R22.reuse ;  /* 0x0000001651517220 */ /* 0x080fe20000400000 */
[----:B------:R-:W-:Y:S01]  /*59d0*/  F2FP.TF32.F32.PACK_B R45, R45 ;  /* 0x0000002dff2d723e */ /* 0x000fe200024050ff */
[-C--:B------:R-:W-:Y:S01]  /*59e0*/  FMUL R83, R83, R22.reuse ;  /* 0x0000001653537220 */ /* 0x080fe20000400000 */
[----:B------:R-:W-:Y:S01]  /*59f0*/  F2FP.TF32.F32.PACK_B R7, R7 ;  /* 0x00000007ff07723e */ /* 0x000fe200024050ff */
[-C--:B------:R-:W-:Y:S01]  /*5a00*/  FMUL R13, R84, R22.reuse ;  /* 0x00000016540d7220 */ /* 0x080fe20000400000 */
[----:B------:R-:W-:Y:S01]  /*5a10*/  F2FP.TF32.F32.PACK_B R11, R11 ;  /* 0x0000000bff0b723e */ /* 0x000fe200024050ff */
[-C--:B-1----:R-:W-:Y:S01]  /*5a20*/  FMUL R9, R50, R22.reuse ;  /* 0x0000001632097220 */ /* 0x082fe20000400000 */
[----:B------:R-:W-:Y:S01]  /*5a30*/  ISETP.GT.AND P1, PT, R18, 0x31, PT ;  /* 0x000000311200780c */ /* 0x000fe20003f24270 */
[----:B------:R0:W-:Y:S01]  /*5a40*/  @P5 STG.E desc[UR54][R2.64+0xa0], R7 ;  /* 0x0000a00702005986 */ /* 0x0001e2000c101936 */
[C---:B------:R-:W-:Y:S01]  /*5a50*/  ISETP.GT.AND P5, PT, R0.reuse, RZ, P0 ;  /* 0x000000ff0000720c */ /* 0x040fe200007a4270 */
[-C--:B------:R-:W-:Y:S01]  /*5a60*/  FMUL R85, R85, R22.reuse ;  /* 0x0000001655557220 */ /* 0x080fe20000400000 */
[----:B------:R-:W-:Y:S01]  /*5a70*/  F2FP.TF32.F32.PACK_B R47, R47 ;  /* 0x0000002fff2f723e */ /* 0x000fe200024050ff */
[----:B------:R-:W-:Y:S01]  /*5a80*/  @P4 STG.E desc[UR54][R2.64+0xa4], R45 ;  /* 0x0000a42d02004986 */ /* 0x000fe2000c101936 */
[----:B------:R-:W-:Y:S01]  /*5a90*/  ISETP.GT.AND P4, PT, R0, RZ, P1 ;  /* 0x000000ff0000720c */ /* 0x000fe20000f84270 */
[-C--:B------:R-:W-:Y:S01]  /*5aa0*/  FMUL R15, R86, R22.reuse ;  /* 0x00000016560f7220 */ /* 0x080fe20000400000 */
[----:B------:R-:W-:Y:S01]  /*5ab0*/  F2FP.TF32.F32.PACK_B R49, R49 ;  /* 0x00000031ff31723e */ /* 0x000fe200024050ff */
[----:B------:R1:W-:Y:S01]  /*5ac0*/  @P2 STG.E desc[UR54][R4.64+0xa0], R11 ;  /* 0x0000a00b04002986 */ /* 0x0003e2000c101936 */
[----:B------:R-:W-:Y:S01]  /*5ad0*/  ISETP.GT.AND P2, PT, R0, 0x8, P0 ;  /* 0x000000080000780c */ /* 0x000fe20000744270 */
[-C--:B------:R-:W-:Y:S01]  /*5ae0*/  FMUL R87, R87, R22.reuse ;  /* 0x0000001657577220 */ /* 0x080fe20000400000 */
[----:B------:R-:W-:Y:S01]  /*5af0*/  ISETP.GT.AND P0, PT, R18, 0x38, PT ;  /* 0x000000381200780c */ /* 0x000fe20003f04270 */
[----:B0-----:R-:W-:Y:S01]  /*5b00*/  FMUL R7, R48, R22 ;  /* 0x0000001630077220 */ /* 0x001fe20000400000 */
[----:B------:R-:W-:Y:S01]  /*5b10*/  @P3 STG.E desc[UR54][R4.64+0xa4], R47 ;  /* 0x0000a42f04003986 */ /* 0x000fe2000c101936 */
[----:B------:R-:W-:-:S02]  /*5b20*/  ISETP.GT.AND P3, PT, R0, 0x8, P1 ;  /* 0x000000080000780c */ /* 0x000fc40000f64270 */
[----:B------:R-:W-:Y:S02]  /*5b30*/  F2FP.TF32.F32.PACK_B R9, R9 ;  /* 0x00000009ff09723e */ /* 0x000fe400024050ff */
[----:B------:R-:W-:Y:S02]  /*5b40*/  F2FP.TF32.F32.PACK_B R7, R7 ;  /* 0x00000007ff07723e */ /* 0x000fe400024050ff */
[----:B------:R-:W-:Y:S01]  /*5b50*/  ISETP.GT.AND P1, PT, R18, 0x39, PT ;  /* 0x000000391200780c */ /* 0x000fe20003f24270 */
[----:B-1----:R-:W-:Y:S01]  /*5b60*/  FMUL R11, R54, R22 ;  /* 0x00000016360b7220 */ /* 0x002fe20000400000 */
[----:B------:R-:W-:Y:S01]  /*5b70*/  F2FP.TF32.F32.PACK_B R51, R51 ;  /* 0x00000033ff33723e */ /* 0x000fe200024050ff */
[----:B------:R0:W-:Y:S01]  /*5b80*/  @P5 STG.E desc[UR54][R2.64+0xc0], R7 ;  /* 0x0000c00702005986 */ /* 0x0001e2000c101936 */
[C---:B------:R-:W-:Y:S02]  /*5b90*/  ISETP.GT.AND P5, PT, R0.reuse, RZ, P0 ;  /* 0x000000ff0000720c */ /* 0x040fe400007a4270 */
[----:B------:R-:W-:Y:S01]  /*5ba0*/  F2FP.TF32.F32.PACK_B R53, R53 ;  /* 0x00000035ff35723e */ /* 0x000fe200024050ff */
[----:B------:R-:W-:Y:S01]  /*5bb0*/  @P4 STG.E desc[UR54][R2.64+0xc4], R49 ;  /* 0x0000c43102004986 */ /* 0x000fe2000c101936 */
[----:B------:R-:W-:-:S02]  /*5bc0*/  ISETP.GT.AND P4, PT, R0, RZ, P1 ;  /* 0x000000ff0000720c */ /* 0x000fc40000f84270 */
[----:B------:R-:W-:Y:S01]  /*5bd0*/  F2FP.TF32.F32.PACK_B R11, R11 ;  /* 0x0000000bff0b723e */ /* 0x000fe200024050ff */
[----:B------:R1:W-:Y:S01]  /*5be0*/  @P2 STG.E desc[UR54][R4.64+0xc0], R9 ;  /* 0x0000c00904002986 */ /* 0x0003e2000c101936 */
[----:B------:R-:W-:Y:S02]  /*5bf0*/  ISETP.GT.AND P2, PT, R0, 0x8, P0 ;  /* 0x000000080000780c */ /* 0x000fe40000744270 */
[----:B------:R-:W-:Y:S01]  /*5c00*/  ISETP.GT.AND P0, PT, R18, 0x40, PT ;  /* 0x000000401200780c */ /* 0x000fe20003f04270 */
[----:B0-----:R-:W-:Y:S01]  /*5c10*/  FMUL R7, R52, R22 ;  /* 0x0000001634077220 */ /* 0x001fe20000400000 */
[----:B------:R-:W-:Y:S01]  /*5c20*/  @P3 STG.E desc[UR54][R4.64+0xc4], R51 ;  /* 0x0000c43304003986 */ /* 0x000fe2000c101936 */
[----:B------:R-:W-:Y:S02]  /*5c30*/  ISETP.GT.AND P3, PT, R0, 0x8, P1 ;  /* 0x000000080000780c */ /* 0x000fe40000f64270 */
[----:B------:R-:W-:Y:S02]  /*5c40*/  ISETP.GT.AND P1, PT, R18, 0x41, PT ;  /* 0x000000411200780c */ /* 0x000fe40003f24270 */
[----:B------:R-:W-:-:S02]  /*5c50*/  F2FP.TF32.F32.PACK_B R7, R7 ;  /* 0x00000007ff07723e */ /* 0x000fc400024050ff */
[----:B------:R-:W-:Y:S01]  /*5c60*/  F2FP.TF32.F32.PACK_B R55, R55 ;  /* 0x00000037ff37723e */ /* 0x000fe200024050ff */
[----:B-1----:R-:W-:Y:S01]  /*5c70*/  FMUL R9, R58, R22 ;  /* 0x000000163a097220 */ /* 0x002fe20000400000 */
[----:B------:R-:W-:Y:S01]  /*5c80*/  F2FP.TF32.F32.PACK_B R57, R57 ;  /* 0x00000039ff39723e */ /* 0x000fe200024050ff */
[----:B------:R0:W-:Y:S01]  /*5c90*/  @P5 STG.E desc[UR54][R2.64+0xe0], R7 ;  /* 0x0000e00702005986 */ /* 0x0001e2000c101936 */
[C---:B------:R-:W-:Y:S02]  /*5ca0*/  ISETP.GT.AND P5, PT, R0.reuse, RZ, P0 ;  /* 0x000000ff0000720c */ /* 0x040fe400007a4270 */
[----:B------:R-:W-:Y:S01]  /*5cb0*/  F2FP.TF32.F32.PACK_B R9, R9 ;  /* 0x00000009ff09723e */ /* 0x000fe200024050ff */
[----:B------:R-:W-:Y:S01]  /*5cc0*/  @P4 STG.E desc[UR54][R2.64+0xe4], R53 ;  /* 0x0000e43502004986 */ /* 0x000fe2000c101936 */
[C---:B------:R-:W-:Y:S02]  /*5cd0*/  ISETP.GT.AND P4, PT, R0.reuse, RZ, P1 ;  /* 0x000000ff0000720c */ /* 0x040fe40000f84270 */
[----:B------:R-:W-:Y:S01]  /*5ce0*/  F2FP.TF32.F32.PACK_B R59, R59 ;  /* 0x0000003bff3b723e */ /* 0x000fe200024050ff */
[----:B------:R1:W-:Y:S01]  /*5cf0*/  @P2 STG.E desc[UR54][R4.64+0xe0], R11 ;  /* 0x0000e00b04002986 */ /* 0x0003e2000c101936 */
[----:B------:R-:W-:-:S02]  /*5d00*/  ISETP.GT.AND P2, PT, R0, 0x8, P0 ;  /* 0x000000080000780c */ /* 0x000fc40000744270 */
[----:B------:R-:W-:Y:S01]  /*5d10*/  ISETP.GT.AND P0, PT, R18, 0x48, PT ;  /* 0x000000481200780c */ /* 0x000fe20003f04270 */
[-C--:B0-----:R-:W-:Y:S01]  /*5d20*/  FMUL R7, R56, R22.reuse ;  /* 0x0000001638077220 */ /* 0x081fe20000400000 */
[----:B------:R-:W-:Y:S01]  /*5d30*/  @P3 STG.E desc[UR54][R4.64+0xe4], R55 ;  /* 0x0000e43704003986 */ /* 0x000fe2000c101936 */
[----:B------:R-:W-:Y:S02]  /*5d40*/  ISETP.GT.AND P3, PT, R0, 0x8, P1 ;  /* 0x000000080000780c */ /* 0x000fe40000f64270 */
[----:B------:R-:W-:Y:S02]  /*5d50*/  ISETP.GT.AND P1, PT, R18, 0x49, PT ;  /* 0x000000491200780c */ /* 0x000fe40003f24270 */
[----:B------:R-:W-:Y:S01]  /*5d60*/  F2FP.TF32.F32.PACK_B R7, R7 ;  /* 0x00000007ff07723e */ /* 0x000fe200024050ff */
[----:B-1----:R-:W-:Y:S01]  /*5d70*/  FMUL R11, R62, R22 ;  /* 0x000000163e0b7220 */ /* 0x002fe20000400000 */
[----:B------:R-:W-:-:S03]  /*5d80*/  F2FP.TF32.F32.PACK_B R61, R61 ;  /* 0x0000003dff3d723e */ /* 0x000fc600024050ff */
[----:B------:R0:W-:Y:S01]  /*5d90*/  @P5 STG.E desc[UR54][R2.64+0x100], R7 ;  /* 0x0001000702005986 */ /* 0x0001e2000c101936 */
[C---:B------:R-:W-:Y:S02]  /*5da0*/  ISETP.GT.AND P5, PT, R0.reuse, RZ, P0 ;  /* 0x000000ff0000720c */ /* 0x040fe400007a4270 */
[----:B------:R-:W-:Y:S01]  /*5db0*/  F2FP.TF32.F32.PACK_B R11, R11 ;  /* 0x0000000bff0b723e */ /* 0x000fe200024050ff */
[----:B------:R-:W-:Y:S01]  /*5dc0*/  @P4 STG.E desc[UR54][R2.64+0x104], R57 ;  /* 0x0001043902004986 */ /* 0x000fe2000c101936 */
[C---:B------:R-:W-:Y:S02]  /*5dd0*/  ISETP.GT.AND P4, PT, R0.reuse, RZ, P1 ;  /* 0x000000ff0000720c */ /* 0x040fe40000f84270 */
[----:B------:R-:W-:Y:S01]  /*5de0*/  F2FP.TF32.F32.PACK_B R63, R63 ;  /* 0x0000003fff3f723e */ /* 0x000fe200024050ff */
[----:B------:R1:W-:Y:S01]  /*5df0*/  @P2 STG.E desc[UR54][R4.64+0x100], R9 ;  /* 0x0001000904002986 */ /* 0x0003e2000c101936 */
[----:B------:R-:W-:Y:S02]  /*5e00*/  ISETP.GT.AND P2, PT, R0, 0x8, P0 ;  /* 0x000000080000780c */ /* 0x000fe40000744270 */
[----:B------:R-:W-:Y:S01]  /*5e10*/  ISETP.GT.AND P0, PT, R18, 0x50, PT ;  /* 0x000000501200780c */ /* 0x000fe20003f04270 */
[----:B0-----:R-:W-:Y:S01]  /*5e20*/  FMUL R7, R60, R22 ;  /* 0x000000163c077220 */ /* 0x001fe20000400000 */
[----:B------:R-:W-:Y:S01]  /*5e30*/  @P3 STG.E desc[UR54][R4.64+0x104], R59 ;  /* 0x0001043b04003986 */ /* 0x000fe2000c101936 */
[----:B------:R-:W-:-:S02]  /*5e40*/  ISETP.GT.AND P3, PT, R0, 0x8, P1 ;  /* 0x000000080000780c */ /* 0x000fc40000f64270 */
        /* <DEDUP_REMOVED lines=38> */
[----:B------:R-:W-:Y:S01]  /*60b0*/  ISETP.GT.AND P0, PT, R0, 0x8, P0 ;  /* 0x000000080000780c */ /* 0x000fe20000704270 */
[----:B------:R-:W-:Y:S01]  /*60c0*/  @P4 STG.E desc[UR54][R2.64+0x164], R69 ;  /* 0x0001644502004986 */ /* 0x000fe2000c101936 */
[----:B------:R-:W-:Y:S02]  /*60d0*/  ISETP.GT.AND P4, PT, R18, 0x69, PT ;  /* 0x000000691200780c */ /* 0x000fe40003f84270 */
[----:B------:R-:W-:Y:S01]  /*60e0*/  F2FP.TF32.F32.PACK_B R9, R9 ;  /* 0x00000009ff09723e */ /* 0x000fe200024050ff */
[----:B------:R1:W-:Y:S01]  /*60f0*/  @P2 STG.E desc[UR54][R4.64+0x160], R11 ;  /* 0x0001600b04002986 */ /* 0x0003e2000c101936 */
[C---:B------:R-:W-:Y:S02]  /*6100*/  ISETP.GT.AND P2, PT, R0.reuse, RZ, P1 ;  /* 0x000000ff0000720c */ /* 0x040fe40000f44270 */
[----:B------:R-:W-:Y:S01]  /*6110*/  ISETP.GT.AND P1, PT, R0, 0x8, P1 ;  /* 0x000000080000780c */ /* 0x000fe20000f24270 */
[----:B0-----:R-:W-:Y:S01]  /*6120*/  FMUL R7, R72, R22 ;  /* 0x0000001648077220 */ /* 0x001fe20000400000 */
[----:B------:R-:W-:Y:S01]  /*6130*/  @P3 STG.E desc[UR54][R4.64+0x164], R71 ;  /* 0x0001644704003986 */ /* 0x000fe2000c101936 */
[----:B------:R-:W-:-:S02]  /*6140*/  ISETP.GT.AND P6, PT, R0, RZ, P4 ;  /* 0x000000ff0000720c */ /* 0x000fc400027c4270 */
[----:B------:R-:W-:Y:S02]  /*6150*/  F2FP.TF32.F32.PACK_B R75, R75 ;  /* 0x0000004bff4b723e */ /* 0x000fe400024050ff */
[----:B------:R-:W-:Y:S02]  /*6160*/  F2FP.TF32.F32.PACK_B R7, R7 ;  /* 0x00000007ff07723e */ /* 0x000fe400024050ff */
[----:B------:R-:W-:Y:S01]  /*6170*/  F2FP.TF32.F32.PACK_B R77, R77 ;  /* 0x0000004dff4d723e */ /* 0x000fe200024050ff */
[----:B-1----:R-:W-:Y:S01]  /*6180*/  FMUL R11, R82, R22 ;  /* 0x00000016520b7220 */ /* 0x002fe20000400000 */
[----:B------:R-:W-:Y:S01]  /*6190*/  ISETP.GT.AND P4, PT, R0, 0x8, P4 ;  /* 0x000000080000780c */ /* 0x000fe20002784270 */
[----:B------:R0:W-:Y:S01]  /*61a0*/  @P5 STG.E desc[UR54][R2.64+0x180], R7 ;  /* 0x0001800702005986 */ /* 0x0001e2000c101936 */
[----:B------:R-:W-:Y:S02]  /*61b0*/  ISETP.GT.AND P5, PT, R18, 0x68, PT ;  /* 0x000000681200780c */ /* 0x000fe40003fa4270 */
[----:B------:R-:W-:Y:S01]  /*61c0*/  F2FP.TF32.F32.PACK_B R79, R79 ;  /* 0x0000004fff4f723e */ /* 0x000fe200024050ff */
[----:B------:R-:W-:Y:S01]  /*61d0*/  @P2 STG.E desc[UR54][R2.64+0x184], R73 ;  /* 0x0001844902002986 */ /* 0x000fe2000c101936 */
[----:B------:R-:W-:-:S02]  /*61e0*/  ISETP.GT.AND P3, PT, R0, RZ, P5 ;  /* 0x000000ff0000720c */ /* 0x000fc40002f64270 */
[----:B------:R-:W-:Y:S01]  /*61f0*/  ISETP.GT.AND P5, PT, R0, 0x8, P5 ;  /* 0x000000080000780c */ /* 0x000fe20002fa4270 */
[----:B------:R1:W-:Y:S01]  /*6200*/  @P0 STG.E desc[UR54][R4.64+0x180], R9 ;  /* 0x0001800904000986 */ /* 0x0003e2000c101936 */
[C---:B------:R-:W-:Y:S02]  /*6210*/  ISETP.GT.AND P2, PT, R18.reuse, 0x71, PT ;  /* 0x000000711200780c */ /* 0x040fe40003f44270 */
[----:B------:R-:W-:Y:S01]  /*6220*/  ISETP.GT.AND P0, PT, R18, 0x79, PT ;  /* 0x000000791200780c */ /* 0x000fe20003f04270 */
[-C--:B0-----:R-:W-:Y:S01]  /*6230*/  FMUL R7, R76, R22.reuse ;  /* 0x000000164c077220 */ /* 0x081fe20000400000 */
[----:B------:R-:W-:Y:S01]  /*6240*/  @P1 STG.E desc[UR54][R4.64+0x184], R75 ;  /* 0x0001844b04001986 */ /* 0x000fe2000c101936 */
[----:B------:R-:W-:Y:S02]  /*6250*/  ISETP.GT.AND P1, PT, R18, 0x78, PT ;  /* 0x000000781200780c */ /* 0x000fe40003f24270 */
[----:B------:R-:W-:Y:S02]  /*6260*/  F2FP.TF32.F32.PACK_B R81, R81 ;  /* 0x00000051ff51723e */ /* 0x000fe400024050ff */
[----:B------:R-:W-:Y:S01]  /*6270*/  F2FP.TF32.F32.PACK_B R7, R7 ;  /* 0x00000007ff07723e */ /* 0x000fe200024050ff */
[----:B-1----:R-:W-:Y:S01]  /*6280*/  FMUL R9, R78, R22 ;  /* 0x000000164e097220 */ /* 0x002fe20000400000 */
[----:B------:R-:W-:-:S03]  /*6290*/  F2FP.TF32.F32.PACK_B R11, R11 ;  /* 0x0000000bff0b723e */ /* 0x000fc600024050ff */
[----:B------:R0:W-:Y:S01]  /*62a0*/  @P3 STG.E desc[UR54][R2.64+0x1a0], R7 ;  /* 0x0001a00702003986 */ /* 0x0001e2000c101936 */
[----:B------:R-:W-:Y:S02]  /*62b0*/  ISETP.GT.AND P3, PT, R18, 0x70, PT ;  /* 0x000000701200780c */ /* 0x000fe40003f64270 */
[----:B------:R-:W-:Y:S01]  /*62c0*/  F2FP.TF32.F32.PACK_B R9, R9 ;  /* 0x00000009ff09723e */ /* 0x000fe200024050ff */
[----:B------:R-:W-:Y:S01]  /*62d0*/  @P6 STG.E desc[UR54][R2.64+0x1a4], R77 ;  /* 0x0001a44d02006986 */ /* 0x000fe2000c101936 */
[C---:B------:R-:W-:Y:S02]  /*62e0*/  ISETP.GT.AND P6, PT, R0.reuse, RZ, P3 ;  /* 0x000000ff0000720c */ /* 0x040fe40001fc4270 */
[C---:B------:R-:W-:Y:S01]  /*62f0*/  ISETP.GT.AND P3, PT, R0.reuse, 0x8, P3 ;  /* 0x000000080000780c */ /* 0x040fe20001f64270 */
[----:B------:R-:W-:Y:S01]  /*6300*/  @P5 STG.E desc[UR54][R4.64+0x1a0], R9 ;  /* 0x0001a00904005986 */ /* 0x000fe2000c101936 */
[C---:B------:R-:W-:Y:S02]  /*6310*/  ISETP.GT.AND P5, PT, R0.reuse, RZ, P2 ;  /* 0x000000ff0000720c */ /* 0x040fe400017a4270 */
[----:B------:R-:W-:Y:S01]  /*6320*/  ISETP.GT.AND P2, PT, R0, 0x8, P2 ;  /* 0x000000080000780c */ /* 0x000fe20001744270 */
[----:B0-----:R-:W-:Y:S01]  /*6330*/  FMUL R7, R80, R22 ;  /* 0x0000001650077220 */ /* 0x001fe20000400000 */
[----:B------:R-:W-:Y:S01]  /*6340*/  @P4 STG.E desc[UR54][R4.64+0x1a4], R79 ;  /* 0x0001a44f04004986 */ /* 0x000fe2000c101936 */
[----:B------:R-:W-:-:S02]  /*6350*/  ISETP.GT.AND P4, PT, R0, RZ, P1 ;  /* 0x000000ff0000720c */ /* 0x000fc40000f84270 */
[C---:B------:R-:W-:Y:S02]  /*6360*/  ISETP.GT.AND P1, PT, R0.reuse, 0x8, P1 ;  /* 0x000000080000780c */ /* 0x040fe40000f24270 */
[----:B------:R-:W-:Y:S02]  /*6370*/  F2FP.TF32.F32.PACK_B R7, R7 ;  /* 0x00000007ff07723e */ /* 0x000fe400024050ff */
[----:B------:R-:W-:Y:S02]  /*6380*/  F2FP.TF32.F32.PACK_B R83, R83 ;  /* 0x00000053ff53723e */ /* 0x000fe400024050ff */
[----:B------:R-:W-:Y:S01]  /*6390*/  F2FP.TF32.F32.PACK_B R13, R13 ;  /* 0x0000000dff0d723e */ /* 0x000fe200024050ff */
[----:B------:R-:W-:Y:S01]  /*63a0*/  @P6 STG.E desc[UR54][R2.64+0x1c0], R7 ;  /* 0x0001c00702006986 */ /* 0x000fe2000c101936 */
[C---:B------:R-:W-:Y:S02]  /*63b0*/  ISETP.GT.AND P6, PT, R0.reuse, RZ, P0 ;  /* 0x000000ff0000720c */ /* 0x040fe400007c4270 */
[----:B------:R-:W-:Y:S01]  /*63c0*/  ISETP.GT.AND P0, PT, R0, 0x8, P0 ;  /* 0x000000080000780c */ /* 0x000fe20000704270 */
[----:B------:R-:W-:Y:S01]  /*63d0*/  @P5 STG.E desc[UR54][R2.64+0x1c4], R81 ;  /* 0x0001c45102005986 */ /* 0x000fe2000c101936 */
[----:B------:R-:W-:-:S02]  /*63e0*/  F2FP.TF32.F32.PACK_B R85, R85 ;  /* 0x00000055ff55723e */ /* 0x000fc400024050ff */
[----:B------:R-:W-:Y:S01]  /*63f0*/  F2FP.TF32.F32.PACK_B R15, R15 ;  /* 0x0000000fff0f723e */ /* 0x000fe200024050ff */
[----:B------:R-:W-:Y:S01]  /*6400*/  @P3 STG.E desc[UR54][R4.64+0x1c0], R11 ;  /* 0x0001c00b04003986 */ /* 0x000fe2000c101936 */
[----:B------:R-:W-:-:S03]  /*6410*/  F2FP.TF32.F32.PACK_B R87, R87 ;  /* 0x00000057ff57723e */ /* 0x000fc600024050ff */
[----:B------:R-:W-:Y:S04]  /*6420*/  @P2 STG.E desc[UR54][R4.64+0x1c4], R83 ;  /* 0x0001c45304002986 */ /* 0x000fe8000c101936 */
[----:B------:R-:W-:Y:S04]  /*6430*/  @P4 STG.E desc[UR54][R2.64+0x1e0], R13 ;  /* 0x0001e00d02004986 */ /* 0x000fe8000c101936 */
[----:B------:R0:W-:Y:S02]  /*6440*/  @P6 STG.E desc[UR54][R2.64+0x1e4], R85 ;  /* 0x0001e45502006986 */ /* 0x0001e4000c101936 */
[----:B0-----:R-:W-:-:S02]  /*6450*/  @P1 IMAD.MOV.U32 R2, RZ, RZ, R4 ;  /* 0x000000ffff021224 */ /* 0x001fc400078e0004 */
[----:B------:R-:W-:-:S05]  /*6460*/  @P1 IMAD.MOV.U32 R3, RZ, RZ, R5 ;  /* 0x000000ffff031224 */ /* 0x000fca00078e0005 */
[----:B------:R0:W-:Y:S04]  /*6470*/  @P1 STG.E desc[UR54][R2.64+0x1e0], R15 ;  /* 0x0001e00f02001986 */ /* 0x0001e8000c101936 */
[----:B------:R0:W-:Y:S02]  /*6480*/  @P0 STG.E desc[UR54][R4.64+0x1e4], R87 ;  /* 0x0001e45704000986 */ /* 0x0001e4000c101936 */
.L_x_157:
[----:B------:R-:W-:Y:S05]  /*6490*/  BSYNC B0 ;  /* 0x0000000000007941 */ /* 0x000fea0003800000 */
.L_x_31:
[----:B0-----:R-:W-:Y:S01]  /*64a0*/  IMAD.U32 R2, RZ, RZ, UR52 ;  /* 0x00000034ff027e24 */ /* 0x001fe2000f8e00ff */
[----:B------:R-:W-:Y:S01]  /*64b0*/  ULDC.64 UR4, c[0x0][0x650] ;  /* 0x0001940000047ab9 */ /* 0x000fe20000000a00 */
[----:B------:R-:W-:Y:S01]  /*64c0*/  IMAD.U32 R3, RZ, RZ, UR53 ;  /* 0x00000035ff037e24 */ /* 0x000fe2000f8e00ff */
[----:B------:R0:W-:Y:S01]  /*64d0*/  SYNCS.ARRIVE.TRANS64.A1T0 RZ, [R96+UR50], RZ ;  /* 0x000000ff60ff79a7 */ /* 0x0001e20008100032 */
[----:B------:R-:W-:Y:S01]  /*64e0*/  PRMT R0, RZ, 0x7610, R0 ;  /* 0x00007610ff007816 */ /* 0x000fe20000000000 */
[----:B------:R-:W-:Y:S01]  /*64f0*/  IMAD.MOV.U32 R18, RZ, RZ, -0x1 ;  /* 0xffffffffff127424 */ /* 0x000fe200078e00ff */
[----:B------:R-:W-:Y:S01]  /*6500*/  LEA R16, P0, R2, R16, 0x1 ;  /* 0x0000001002107211 */ /* 0x000fe200078008ff */
[----:B------:R-:W-:Y:S02]  /*6510*/  IMAD.MOV.U32 R2, RZ, RZ, -0x1 ;  /* 0xffffffffff027424 */ /* 0x000fe400078e00ff */
[----:B------:R-:W-:Y:S01]  /*6520*/  IMAD.MOV.U32 R19, RZ, RZ, -0x1 ;  /* 0xffffffffff137424 */ /* 0x000fe200078e00ff */
[----:B------:R-:W-:-:S02]  /*6530*/  IADD3.X R17, R17, UR41, RZ, P0, !PT ;  /* 0x0000002911117c10 */ /* 0x000fc400087fe4ff */
[----:B------:R-:W-:-:S04]  /*6540*/  ISETP.GE.U32.AND P0, PT, R16, UR4, PT ;  /* 0x0000000410007c0c */ /* 0x000fc8000bf06070 */
[----:B------:R-:W-:-:S13]  /*6550*/  ISETP.GE.U32.AND.EX P0, PT, R17, UR5, PT, P0 ;  /* 0x0000000511007c0c */ /* 0x000fda000bf06100 */
[----:B0-----:R-:W-:Y:S05]  /*6560*/  @P0 BRA `(.L_x_158) ;  /* 0x0000000400700947 */ /* 0x001fea0003800000 */
[----:B------:R-:W0:Y:S01]  /*6570*/  S2UR UR7, SR_CTAID.X ;  /* 0x00000000000779c3 */ /* 0x000e220000002500 */
[----:B------:R-:W-:Y:S01]  /*6580*/  ULDC.64 UR4, c[0x0][0x628] ;  /* 0x00018a0000047ab9 */ /* 0x000fe20000000a00 */
[----:B------:R-:W-:Y:S01]  /*6590*/  ULDC UR6, c[0x0][0x150] ;  /* 0x0000540000067ab9 */ /* 0x000fe20000000800 */
[----:B------:R-:W-:Y:S01]  /*65a0*/  ISETP.NE.U32.AND P0, PT, RZ, UR4, PT ;  /* 0x00000004ff007c0c */ /* 0x000fe2000bf05070 */
[----:B------:R-:W-:Y:S01]  /*65b0*/  ULDC UR15, c[0x0][0x630] ;  /* 0x00018c00000f7ab9 */ /* 0x000fe20000000800 */
[C---:B------:R-:W-:Y:S02]  /*65c0*/  R2UR UR17, R16.reuse ;  /* 0x00000000101172ca */ /* 0x040fe400000e0000 */
[----:B------:R-:W-:Y:S01]  /*65d0*/  ISETP.NE.AND.EX P0, PT, RZ, UR5, PT, P0 ;  /* 0x00000005ff007c0c */ /* 0x000fe2000bf05300 */
[----:B------:R-:W1:Y:S01]  /*65e0*/  S2UR UR16, SR_CTAID.Y ;  /* 0x00000000001079c3 */ /* 0x000e620000002600 */
[----:B------:R-:W-:Y:S02]  /*65f0*/  R2UR UR12, R16 ;  /* 0x00000000100c72ca */ /* 0x000fe400000e0000 */
[----:B------:R-:W-:-:S02]  /*6600*/  R2UR UR13, R17 ;  /* 0x00000000110d72ca */ /* 0x000fc400000e0000 */
[----:B0-----:R-:W-:-:S05]  /*6610*/  I2FP.F32.U32 R0, UR7 ;  /* 0x0000000700007c45 */ /* 0x001fca0008201000 */
[----:B------:R-:W-:Y:S01]  /*6620*/  FMUL R0, R0, UR6 ;  /* 0x0000000600007c20 */ /* 0x000fe20008400000 */
[----:B------:R-:W-:Y:S01]  /*6630*/  ULDC UR6, c[0x0][0x154] ;  /* 0x0000550000067ab9 */ /* 0x000fe20000000800 */
[----:B-1----:R-:W-:-:S04]  /*6640*/  I2FP.F32.U32 R2, UR16 ;  /* 0x0000001000027c45 */ /* 0x002fc80008201000 */
[----:B------:R-:W0:Y:S01]  /*6650*/  F2I.U32.TRUNC.NTZ R0, R0 ;  /* 0x0000000000007305 */ /* 0x000e22000020f000 */
[----:B------:R-:W-:Y:S01]  /*6660*/  FMUL R2, R2, UR6 ;  /* 0x0000000602027c20 */ /* 0x000fe20008400000 */
[----:B------:R-:W-:Y:S06]  /*6670*/  @!P0 BRA `(.L_x_159) ;  /* 0x0000000000308947 */ /* 0x000fec0003800000 */
        /* <DEDUP_REMOVED lines=12> */
.L_x_159:
[----:B------:R-:W-:Y:S01]  /*6740*/  USHF.R.U64 UR6, UR12, UR15, UR13 ;  /* 0x0000000f0c067299 */ /* 0x000fe2000800120d */
[----:B------:R-:W-:Y:S01]  /*6750*/  R2UR UR5, R17 ;  /* 0x00000000110572ca */ /* 0x000fe200000e0000 */
[----:B------:R-:W-:Y:S01]  /*6760*/  USHF.R.U32.HI UR4, URZ, UR15, UR13 ;  /* 0x0000000f3f047299 */ /* 0x000fe2000801160d */
[----:B------:R-:W1:Y:S01]  /*6770*/  F2I.U32.TRUNC.NTZ R2, R2 ;  /* 0x0000000200027305 */ /* 0x000e62000020f000 */
[----:B------:R-:W-:Y:S01]  /*6780*/  UIADD3 UR9, UP0, URZ, -UR6, URZ ;  /* 0x800000063f097290 */ /* 0x000fe2000ff1e03f */
[----:B------:R-:W-:Y:S01]  /*6790*/  ULDC.64 UR10, c[0x0][0x620] ;  /* 0x00018800000a7ab9 */ /* 0x000fe20000000a00 */
[----:B------:R-:W-:Y:S02]  /*67a0*/  ULDC UR14, c[0x0][0x608] ;  /* 0x00018200000e7ab9 */ /* 0x000fe40000000800 */
[----:B------:R-:W-:Y:S01]  /*67b0*/  UIADD3.X UR4, URZ, ~UR4, URZ, UP0, !UPT ;  /* 0x800000043f047290 */ /* 0x000fe200087fe43f */
[----:B------:R-:W-:Y:S01]  /*67c0*/  ULDC UR15, c[0x0][0x658] ;  /* 0x00019600000f7ab9 */ /* 0x000fe20000000800 */
[----:B------:R-:W-:-:S02]  /*67d0*/  ULDC UR12, c[0x0][0x144] ;  /* 0x00005100000c7ab9 */ /* 0x000fc40000000800 */
[----:B------:R-:W-:Y:S01]  /*67e0*/  UIMAD UR8, UR4, UR10, URZ ;  /* 0x0000000a040872a4 */ /* 0x000fe2000f8e023f */
[----:B------:R-:W-:Y:S02]  /*67f0*/  ULDC UR22, c[0x0][0x148] ;  /* 0x0000520000167ab9 */ /* 0x000fe40000000800 */
[----:B------:R-:W-:Y:S01]  /*6800*/  UMOV UR4, UR17 ;  /* 0x0000001100047c82 */ /* 0x000fe20008000000 */
[----:B------:R-:W-:Y:S02]  /*6810*/  UIMAD UR8, UR9, UR11, UR8 ;  /* 0x0000000b090872a4 */ /* 0x000fe4000f8e0208 */
[----:B------:R-:W-:Y:S01]  /*6820*/  UIMAD.WIDE.U32 UR4, UR9, UR10, UR4 ;  /* 0x0000000a090472a5 */ /* 0x000fe2000f8e0004 */
[----:B0-----:R-:W-:Y:S01]  /*6830*/  R2UR UR9, R0 ;  /* 0x00000000000972ca */ /* 0x001fe200000e0000 */
[----:B------:R-:W-:Y:S01]  /*6840*/  ULDC UR20, c[0x0][0x648] ;  /* 0x0001920000147ab9 */ /* 0x000fe20000000800 */
[----:B-1----:R-:W-:Y:S01]  /*6850*/  R2UR UR13, R2 ;  /* 0x00000000020d72ca */ /* 0x002fe200000e0000 */
[----:B------:R-:W-:Y:S01]  /*6860*/  UIADD3 UR8, UR5, UR8, URZ ;  /* 0x0000000805087290 */ /* 0x000fe2000fffe03f */
[----:B------:R-:W-:-:S02]  /*6870*/  ULDC UR21, c[0x0][0x638] ;  /* 0x00018e0000157ab9 */ /* 0x000fc40000000800 */
[----:B------:R-:W-:Y:S02]  /*6880*/  ULDC UR5, c[0x0][0x618] ;  /* 0x0001860000057ab9 */ /* 0x000fe40000000800 */
[----:B------:R-:W-:Y:S02]  /*6890*/  USHF.R.U64 UR10, UR4, UR5, UR8 ;  /* 0x00000005040a7299 */ /* 0x000fe40008001208 */
[----:B------:R-:W-:-:S03]  /*68a0*/  USHF.R.U32.HI UR8, URZ, UR5, UR8 ;  /* 0x000000053f087299 */ /* 0x000fc60008011608 */
[----:B------:R-:W-:Y:S01]  /*68b0*/  ULDC.64 UR4, c[0x0][0x640] ;  /* 0x0001900000047ab9 */ /* 0x000fe20000000a00 */
[----:B------:R-:W-:Y:S01]  /*68c0*/  USHF.R.U64 UR11, UR10, UR14, UR8 ;  /* 0x0000000e0a0b7299 */ /* 0x000fe20008001208 */
[----:B------:R-:W-:Y:S01]  /*68d0*/  ISETP.NE.U32.AND P0, PT, RZ, UR4, PT ;  /* 0x00000004ff007c0c */ /* 0x000fe2000bf05070 */
[----:B------:R-:W-:Y:S02]  /*68e0*/  USHF.R.U32.HI UR8, URZ, UR14, UR8 ;  /* 0x0000000e3f087299 */ /* 0x000fe40008011608 */
[----:B------:R-:W-:Y:S01]  /*68f0*/  UIADD3 UR9, -UR9, URZ, URZ ;  /* 0x0000003f09097290 */ /* 0x000fe2000fffe13f */
[----:B------:R-:W-:Y:S01]  /*6900*/  ISETP.NE.AND.EX P0, PT, RZ, UR5, PT, P0 ;  /* 0x00000005ff007c0c */ /* 0x000fe2000bf05300 */
[----:B------:R-:W-:Y:S02]  /*6910*/  USHF.R.U64 UR17, UR11, UR15, UR8 ;  /* 0x0000000f0b117299 */ /* 0x000fe40008001208 */
[----:B------:R-:W-:Y:S02]  /*6920*/  UIADD3 UR18, -UR13, URZ, URZ ;  /* 0x0000003f0d127290 */ /* 0x000fe4000fffe13f */
[----:B------:R-:W-:-:S02]  /*6930*/  USHF.R.U32.HI UR15, URZ, UR15, UR8 ;  /* 0x0000000f3f0f7299 */ /* 0x000fc40008011608 */
[----:B------:R-:W-:Y:S01]  /*6940*/  UIMAD UR19, UR12, UR9, UR7 ;  /* 0x000000090c1372a4 */ /* 0x000fe2000f8e0207 */
[----:B------:R-:W-:-:S05]  /*6950*/  UMOV UR14, UR17 ;  /* 0x00000011000e7c82 */ /* 0x000fca0008000000 */
[----:B------:R-:W-:Y:S06]  /*6960*/  @!P0 BRA `(.L_x_160) ;  /* 0x0000000000288947 */ /* 0x000fec0003800000 */
        /* <DEDUP_REMOVED lines=10> */
.L_x_160:
        /* <DEDUP_REMOVED lines=9> */
[----:B------:R-:W-:Y:S01]  /*6aa0*/  UIMAD UR5, UR7, UR21, UR17 ;  /* 0x00000015070572a4 */ /* 0x000fe2000f8e0211 */
[----:B------:R-:W-:Y:S02]  /*6ab0*/  ULDC UR8, c[0x0][0x600] ;  /* 0x0001800000087ab9 */ /* 0x000fe40000000800 */
[----:B------:R-:W-:Y:S01]  /*6ac0*/  ULDC UR7, c[0x0][0x610] ;  /* 0x0001840000077ab9 */ /* 0x000fe20000000800 */
[----:B------:R-:W-:Y:S02]  /*6ad0*/  UIMAD UR5, UR5, UR8, UR10 ;  /* 0x00000008050572a4 */ /* 0x000fe4000f8e020a */
[----:B------:R-:W-:-:S04]  /*6ae0*/  UIMAD UR4, UR4, UR7, UR19 ;  /* 0x00000007040472a4 */ /* 0x000fc8000f8e0213 */
[----:B------:R-:W-:Y:S02]  /*6af0*/  USEL UR7, UR5, UR4, !UP0 ;  /* 0x0000000405077287 */ /* 0x000fe4000c000000 */
[----:B------:R-:W-:-:S04]  /*6b00*/  USEL UR4, UR4, UR5, !UP0 ;  /* 0x0000000504047287 */ /* 0x000fc8000c000000 */
[----:B------:R-:W-:Y:S02]  /*6b10*/  IMAD.U32 R2, RZ, RZ, UR7 ;  /* 0x00000007ff027e24 */ /* 0x000fe4000f8e00ff */
[----:B------:R-:W-:-:S07]  /*6b20*/  IMAD.U32 R18, RZ, RZ, UR4 ;  /* 0x00000004ff127e24 */ /* 0x000fce000f8e00ff */
.L_x_158:
[----:B------:R-:W-:Y:S01]  /*6b30*/  UIADD3 UR45, UR36, UR45, URZ ;  /* 0x0000002d242d7290 */ /* 0x000fe2000fffe03f */
[----:B------:R-:W-:Y:S02]  /*6b40*/  LOP3.LUT P0, RZ, R0, 0xff, RZ, 0xc0, !PT ;  /* 0x000000ff00ff7812 */ /* 0x000fe4000780c0ff */
[----:B------:R-:W-:Y:S01]  /*6b50*/  LOP3.LUT R98, R98, 0x1, RZ, 0x3c, !PT ;  /* 0x0000000162627812 */ /* 0x000fe200078e3cff */
[----:B------:R-:W-:Y:S02]  /*6b60*/  USHF.R.U32.HI UR4, URZ, 0x2, UR45 ;  /* 0x000000023f047899 */ /* 0x000fe4000801162d */
[----:B------:R-:W-:Y:S02]  /*6b70*/  UISETP.GT.U32.AND UP0, UPT, UR45, 0x3, UPT ;  /* 0x000000032d00788c */ /* 0x000fe4000bf04070 */
[----:B------:R-:W-:Y:S02]  /*6b80*/  ULOP3.LUT UR4, UR4, 0x1, URZ, 0xc0, !UPT ;  /* 0x0000000104047892 */ /* 0x000fe4000f8ec03f */
[----:B------:R-:W-:-:S02]  /*6b90*/  UISETP.LT.U32.AND UP0, UPT, UR36, 0x4, UP0 ;  /* 0x000000042400788c */ /* 0x000fc40008701070 */
[----:B------:R-:W-:Y:S02]  /*6ba0*/  UISETP.NE.U32.AND UP1, UPT, UR4, 0x1, UPT ;  /* 0x000000010400788c */ /* 0x000fe4000bf25070 */
[----:B------:R-:W-:Y:S02]  /*6bb0*/  USEL UR5, URZ, 0x1, !UP0 ;  /* 0x000000013f057887 */ /* 0x000fe4000c000000 */
[----:B------:R-:W-:Y:S02]  /*6bc0*/  UISETP.GT.U32.AND UP1, UPT, UR36, 0x3, !UP1 ;  /* 0x000000032400788c */ /* 0x000fe4000cf24070 */
[----:B------:R-:W-:Y:S02]  /*6bd0*/  ULOP3.LUT UR45, UR45, 0x3, URZ, 0xc0, !UPT ;  /* 0x000000032d2d7892 */ /* 0x000fe4000f8ec03f */
[----:B------:R-:W-:-:S04]  /*6be0*/  USEL UR4, URZ, 0x1, !UP1 ;  /* 0x000000013f047887 */ /* 0x000fc8000c800000 */
[----:B------:R-:W-:Y:S01]  /*6bf0*/  ULOP3.LUT UR48, UR4, UR48, UR5, 0x96, !UPT ;  /* 0x0000003004307292 */ /* 0x000fe2000f8e9605 */
[----:B------:R-:W-:Y:S11]  /*6c00*/  @P0 BRA `(.L_x_161) ;  /* 0xffffffa800840947 */ /* 0x000ff6000383ffff */
[----:B------:R-:W-:Y:S05]  /*6c10*/  EXIT ;  /* 0x000000000000794d */ /* 0x000fea0003800000 */
.L_x_12:
[----:B------:R-:W-:-:S08]  /*6c20*/  ISETP.NE.AND P0, PT, RZ, UR8, PT ;  /* 0x00000008ff007c0c */ /* 0x000fd0000bf05270 */
[----:B-----5:R-:W0:-:S00]  /*6c30*/  USETMAXREG.DEALLOC.CTAPOOL 0x28 ;  /* 0x00000028000079c8 */ /* 0x020e0000080e0500 */
[----:B------:R-:W-:Y:S05]  /*6c40*/  @P0 EXIT ;  /* 0x000000000000094d */ /* 0x000fea0003800000 */
[----:B0-----:R-:W-:Y:S01]  /*6c50*/  LOP3.LUT P0, RZ, R0, 0xff, RZ, 0xc0, !PT ;  /* 0x000000ff00ff7812 */ /* 0x001fe2000780c0ff */
[----:B------:R-:W-:Y:S02]  /*6c60*/  IMAD.MOV.U32 R8, RZ, RZ, 0x1 ;  /* 0x00000001ff087424 */ /* 0x000fe400078e00ff */
[----:B------:R-:W-:-:S10]  /*6c70*/  IMAD.MOV.U32 R0, RZ, RZ, RZ ;  /* 0x000000ffff007224 */ /* 0x000fd400078e00ff */
[----:B------:R-:W-:Y:S05]  /*6c80*/  @!P0 BRA `(.L_x_162) ;  /* 0x0000000c00448947 */ /* 0x000fea0003800000 */
[----:B------:R-:W-:Y:S01]  /*6c90*/  LOP3.LUT P0, RZ, R4, 0x1f, RZ, 0xc0, !PT ;  /* 0x0000001f04ff7812 */ /* 0x000fe2000780c0ff */
[----:B------:R-:W-:Y:S01]  /*6ca0*/  ULDC UR5, c[0x0][0x658] ;  /* 0x0001960000057ab9 */ /* 0x000fe20000000800 */
[----:B------:R-:W-:Y:S01]  /*6cb0*/  UMOV UR6, 0xffffffff ;  /* 0xffffffff00067882 */ /* 0x000fe20000000000 */
[----:B------:R-:W-:Y:S01]  /*6cc0*/  BSSY B0, `(.L_x_162) ;  /* 0x00000cd000007945 */ /* 0x000fe20003800000 */
[----:B------:R-:W-:Y:S01]  /*6cd0*/  USHF.L.U32 UR6, UR6, UR5, URZ ;  /* 0x0000000506067299 */ /* 0x000fe2000800063f */
[C---:B------:R-:W-:Y:S01]  /*6ce0*/  ISETP.NE.AND P3, PT, R3.reuse, RZ, PT ;  /* 0x000000ff0300720c */ /* 0x040fe20003f65270 */
[----:B------:R-:W-:Y:S01]  /*6cf0*/  IMAD.MOV.U32 R9, RZ, RZ, 0x1 ;  /* 0x00000001ff097424 */ /* 0x000fe200078e00ff */
[----:B------:R-:W-:Y:S01]  /*6d00*/  ISETP.NE.OR P0, PT, R3, RZ, !P0 ;  /* 0x000000ff0300720c */ /* 0x000fe20004705670 */
[----:B------:R-:W-:Y:S01]  /*6d10*/  IMAD.MOV.U32 R8, RZ, RZ, 0x1 ;  /* 0x00000001ff087424 */ /* 0x000fe200078e00ff */
[----:B------:R-:W-:Y:S01]  /*6d20*/  ULDC UR4, c[0x0][0x600] ;  /* 0x0001800000047ab9 */ /* 0x000fe20000000800 */
[----:B------:R-:W-:Y:S01]  /*6d30*/  IMAD.MOV.U32 R0, RZ, RZ, RZ ;  /* 0x000000ffff007224 */ /* 0x000fe200078e00ff */
[----:B------:R-:W-:Y:S01]  /*6d40*/  UMOV UR7, 0x1 ;  /* 0x0000000100077882 */ /* 0x000fe20000000000 */
[----:B------:R-:W-:-:S02]  /*6d50*/  UIADD3 UR21, UR37, 0x1, URZ ;  /* 0x0000000125157890 */ /* 0x000fc4000fffe03f */
[----:B------:R-:W-:Y:S02]  /*6d60*/  ULOP3.LUT UR13, UR40, 0x2, URZ, 0xfc, !UPT ;  /* 0x00000002280d7892 */ /* 0x000fe4000f8efc3f */
[----:B------:R-:W-:Y:S02]  /*6d70*/  UIADD3 UR4, UR4, -0x1, URZ ;  /* 0xffffffff04047890 */ /* 0x000fe4000fffe03f */
[----:B------:R-:W-:Y:S02]  /*6d80*/  USHF.L.U32 UR5, UR7, UR5, URZ ;  /* 0x0000000507057299 */ /* 0x000fe4000800063f */
[----:B------:R-:W-:Y:S01]  /*6d90*/  ULOP3.LUT UR6, URZ, UR6, URZ, 0x33, !UPT ;  /* 0x000000063f067292 */ /* 0x000fe2000f8e333f */
[----:B------:R-:W-:-:S11]  /*6da0*/  ULDC.64 UR30, c[0x0][0x198] ;  /* 0x00006600001e7ab9 */ /* 0x000fd60000000a00 */
.L_x_174:
[----:B------:R-:W-:-:S03]  /*6db0*/  UMOV UR7, 0xffffffff ;  /* 0xffffffff00077882 */ /* 0x000fc60000000000 */
[----:B------:R-:W-:Y:S05]  /*6dc0*/  BRA.DIV UR7, `(.L_x_163) ;  /* 0x00000012070c7947 */ /* 0x000fea000b800000 */
[----:B------:R-:W-:-:S13]  /*6dd0*/  ELECT P6, URZ, PT ;  /* 0x00000000003f782f */ /* 0x000fda00038c0000 */
.L_x_187:
[----:B------:R-:W0:Y:S01]  /*6de0*/  LDC R3, c[0x0][0x28c] ;  /* 0x0000a300ff037b82 */ /* 0x000e220000000800 */
[----:B------:R-:W-:Y:S01]  /*6df0*/  BSSY B1, `(.L_x_164) ;  /* 0x0000044000017945 */ /* 0x000fe20003800000 */
[----:B0-----:R-:W-:-:S13]  /*6e00*/  ISETP.LT.OR P6, PT, R3, 0x1, !P6 ;  /* 0x000000010300780c */ /* 0x001fda00077c1670 */
[----:B------:R-:W-:Y:S05]  /*6e10*/  @P6 BRA `(.L_x_165) ;  /* 0x0000000400046947 */ /* 0x000fea0003800000 */
[----:B------:R-:W-:Y:S02]  /*6e20*/  IMAD.SHL.U32 R6, R2, 0x80, RZ ;  /* 0x0000008002067824 */ /* 0x000fe400078e00ff */
[----:B------:R-:W-:Y:S02]  /*6e30*/  IMAD.SHL.U32 R18, R18, 0x40, RZ ;  /* 0x0000004012127824 */ /* 0x000fe400078e00ff */
[----:B------:R-:W-:Y:S02]  /*6e40*/  IMAD.MOV.U32 R11, RZ, RZ, RZ ;  /* 0x000000ffff0b7224 */ /* 0x000fe400078e00ff */
[----:B------:R-:W-:Y:S02]  /*6e50*/  IMAD.U32 R12, RZ, RZ, UR21 ;  /* 0x00000015ff0c7e24 */ /* 0x000fe4000f8e00ff */
[----:B------:R-:W-:Y:S02]  /*6e60*/  IMAD.MOV.U32 R2, RZ, RZ, R8 ;  /* 0x000000ffff027224 */ /* 0x000fe400078e0008 */
[----:B------:R-:W-:-:S07]  /*6e70*/  IMAD.MOV.U32 R3, RZ, RZ, R0 ;  /* 0x000000ffff037224 */ /* 0x000fce00078e0000 */
.L_x_169:
[----:B------:R-:W0:Y:S01]  /*6e80*/  S2R R5, SR_CgaCtaId ;  /* 0x0000000000057919 */ /* 0x000e220000008800 */
[----:B------:R-:W-:-:S04]  /*6e90*/  MOV R4, 0x400 ;  /* 0x0000040000047802 */ /* 0x000fc80000000f00 */
[----:B0-----:R-:W-:Y:S02]  /*6ea0*/  LEA R10, R5, R4, 0x18 ;  /* 0x00000004050a7211 */ /* 0x001fe400078ec0ff */
[----:B------:R-:W-:Y:S01]  /*6eb0*/  SHF.L.U32 R4, R2, 0x1f, RZ ;  /* 0x0000001f02047819 */ /* 0x000fe200000006ff */
[----:B------:R-:W0:Y:S02]  /*6ec0*/  @!P3 LDC R5, c[0x0][0x500] ;  /* 0x00014000ff05bb82 */ /* 0x000e240000000800 */
[----:B------:R-:W-:-:S04]  /*6ed0*/  IMAD R7, R3, 0x8, R10 ;  /* 0x0000000803077824 */ /* 0x000fc800078e020a */
[----:B------:R-:W1:Y:S02]  /*6ee0*/  SYNCS.PHASECHK.TRANS64.TRYWAIT P1, [R7+URZ+0x20], R4 ;  /* 0x00002004070075a7 */ /* 0x000e64000802017f */
[----:B-1----:R-:W-:Y:S05]  /*6ef0*/  @!P1 BRA `(.L_x_166) ;  /* 0x0000000c00e09947 */ /* 0x002fea0003800000 */
.L_x_188:
[----:B------:R-:W-:Y:S01]  /*6f00*/  UPRMT UR7, UR13, 0x9910, URZ ;  /* 0x000099100d077896 */ /* 0x000fe2000800003f */
[----:B0-----:R0:W-:Y:S03]  /*6f10*/  @!P3 SYNCS.ARRIVE.TRANS64 RZ, [R7+URZ], R5 ;  /* 0x0000000507ffb9a7 */ /* 0x0011e6000800003f */
[----:B------:R-:W-:-:S06]  /*6f20*/  UISETP.NE.AND UP0, UPT, UR7, 0x2, UPT ;  /* 0x000000020700788c */ /* 0x000fcc000bf05270 */
[----:B------:R-:W-:-:S13]  /*6f30*/  PLOP3.LUT P1, PT, PT, PT, UP0, 0x80, 0x0 ;  /* 0x000000000000781c */ /* 0x000fda0003f2f008 */
[----:B0-----:R-:W-:Y:S05]  /*6f40*/  @P1 BRA `(.L_x_167) ;  /* 0x0000000000041947 */ /* 0x001fea0003800000 */
[----:B------:R-:W-:Y:S01]  /*6f50*/  BPT.TRAP 0x1 ;  /* 0x000000040000795c */ /* 0x000fe20000300000 */
.L_x_167:
[----:B------:R-:W-:Y:S05]  /*6f60*/  @P0 BRA `(.L_x_168) ;  /* 0x0000000000040947 */ /* 0x000fea0003800000 */
[----:B------:R-:W-:Y:S01]  /*6f70*/  BPT.TRAP 0x1 ;  /* 0x000000040000795c */ /* 0x000fe20000300000 */
.L_x_168:
[--C-:B-1----:R-:W-:Y:S01]  /*6f80*/  IMAD R4, R3, 0x4000, R10.reuse ;  /* 0x0000400003047824 */ /* 0x102fe200078e020a */
[----:B------:R-:W-:Y:S01]  /*6f90*/  R2UR UR34, R11 ;  /* 0x000000000b2272ca */ /* 0x000fe200000e0000 */
[----:B------:R-:W-:Y:S01]  /*6fa0*/  IMAD R10, R3, 0x8000, R10 ;  /* 0x00008000030a7824 */ /* 0x000fe200078e020a */
[----:B------:R-:W-:Y:S01]  /*6fb0*/  R2UR UR33, R7 ;  /* 0x00000000072172ca */ /* 0x000fe200000e0000 */
[----:B------:R-:W-:Y:S01]  /*6fc0*/  VIADD R12, R12, 0xffffffff ;  /* 0xffffffff0c0c7836 */ /* 0x000fe20000000000 */
[----:B------:R-:W-:Y:S01]  /*6fd0*/  R2UR UR24, R4 ;  /* 0x00000000041872ca */ /* 0x000fe200000e0000 */
[----:B------:R-:W-:Y:S01]  /*6fe0*/  UIADD3 UR14, UP0, UR30, 0xf0, URZ ;  /* 0x000000f01e0e7890 */ /* 0x000fe2000ff1e03f */
[----:B------:R-:W-:Y:S01]  /*6ff0*/  R2UR UR8, R10 ;  /* 0x000000000a0872ca */ /* 0x000fe200000e0000 */
[----:B------:R-:W-:Y:S01]  /*7000*/  UIADD3 UR42, UP1, UR30, 0x1f0, URZ ;  /* 0x000001f01e2a7890 */ /* 0x000fe2000ff3e03f */
[----:B------:R-:W-:Y:S01]  /*7010*/  R2UR UR36, R19 ;  /* 0x00000000132472ca */ /* 0x000fe200000e0000 */
[----:B------:R-:W-:Y:S01]  /*7020*/  UIADD3.X UR15, URZ, UR31, URZ, UP0, !UPT ;  /* 0x0000001f3f0f7290 */ /* 0x000fe200087fe43f */
[----:B------:R-:W-:Y:S01]  /*7030*/  R2UR UR35, R18 ;  /* 0x00000000122372ca */ /* 0x000fe200000e0000 */
[----:B------:R-:W-:Y:S01]  /*7040*/  UIADD3.X UR43, URZ, UR31, URZ, UP1, !UPT ;  /* 0x0000001f3f2b7290 */ /* 0x000fe20008ffe43f */
[----:B------:R-:W-:Y:S01]  /*7050*/  R2UR UR19, R6 ;  /* 0x00000000061372ca */ /* 0x000fe200000e0000 */
[----:B------:R-:W-:Y:S01]  /*7060*/  UIADD3 UR26, UR34, 0x20, URZ ;  /* 0x00000020221a7890 */ /* 0x000fe2000fffe03f */
[----:B------:R-:W-:Y:S01]  /*7070*/  ISETP.GT.AND P2, PT, R12, 0x1, PT ;  /* 0x000000010c00780c */ /* 0x000fe20003f44270 */
[----:B------:R-:W-:Y:S01]  /*7080*/  VIADD R3, R3, 0x1 ;  /* 0x0000000103037836 */ /* 0x000fe20000000000 */
[----:B------:R-:W-:Y:S01]  /*7090*/  UMOV UR22, 0x0 ;  /* 0x0000000000167882 */ /* 0x000fe20000000000 */
[----:B------:R-:W-:Y:S01]  /*70a0*/  UIADD3 UR32, UR24, 0x180, URZ ;  /* 0x0000018018207890 */ /* 0x000fe2000fffe03f */
[----:B------:R-:W-:Y:S01]  /*70b0*/  VIADD R11, R11, 0x40 ;  /* 0x000000400b0b7836 */ /* 0x000fe20000000000 */
[----:B------:R-:W-:Y:S01]  /*70c0*/  UIADD3 UR24, UR24, 0x2180, URZ ;  /* 0x0000218018187890 */ /* 0x000fe2000fffe03f */
[----:B------:R-:W-:Y:S01]  /*70d0*/  ISETP.NE.AND P1, PT, R3, 0x4, PT ;  /* 0x000000040300780c */ /* 0x000fe20003f25270 */
[----:B------:R-:W-:-:S02]  /*70e0*/  UIADD3 UR16, UR8, 0x10180, URZ ;  /* 0x0001018008107890 */ /* 0x000fc4000fffe03f */
[----:B------:R-:W-:Y:S01]  /*70f0*/  UIADD3 UR8, UR8, 0x14180, URZ ;  /* 0x0001418008087890 */ /* 0x000fe2000fffe03f */
[----:B------:R-:W-:Y:S01]  /*7100*/  SEL R5, RZ, 0x1, P1 ;  /* 0x00000001ff057807 */ /* 0x000fe20000800000 */
[----:B------:R-:W-:Y:S01]  /*7110*/  UMOV UR23, 0x10000000 ;  /* 0x1000000000177882 */ /* 0x000fe20000000000 */
[----:B------:R-:W-:Y:S01]  /*7120*/  UMOV UR25, UR33 ;  /* 0x0000002100197c82 */ /* 0x000fe20008000000 */
[----:B------:R-:W-:Y:S01]  /*7130*/  UMOV UR28, UR36 ;  /* 0x00000024001c7c82 */ /* 0x000fe20008000000 */
[----:B------:R-:W-:Y:S01]  /*7140*/  UMOV UR27, UR35 ;  /* 0x00000023001b7c82 */ /* 0x000fe20008000000 */
[----:B------:R-:W-:Y:S01]  /*7150*/  UMOV UR17, UR33 ;  /* 0x0000002100117c82 */ /* 0x000fe20008000000 */
[----:B------:R-:W-:Y:S01]  /*7160*/  UMOV UR18, UR34 ;  /* 0x0000002200127c82 */ /* 0x000fe20008000000 */
[----:B------:R-:W-:Y:S01]  /*7170*/  UMOV UR20, UR36 ;  /* 0x0000002400147c82 */ /* 0x000fe20008000000 */
[----:B------:R0:W-:Y:S01]  /*7180*/  UTMALDG.3D [UR32], [UR14], desc[UR22] ;  /* 0x000016200e0075b4 */ /* 0x0001e20008011000 */
[----:B------:R-:W-:Y:S01]  /*7190*/  UMOV UR9, UR33 ;  /* 0x0000002100097c82 */ /* 0x000fe20008000000 */
[----:B------:R-:W-:Y:S01]  /*71a0*/  UMOV UR11, UR19 ;  /* 0x00000013000b7c82 */ /* 0x000fe20008000000 */
[----:B------:R-:W-:Y:S01]  /*71b0*/  UMOV UR12, UR36 ;  /* 0x00000024000c7c82 */ /* 0x000fe20008000000 */
[----:B------:R-:W-:Y:S01]  /*71c0*/  UMOV UR10, UR26 ;  /* 0x0000001a000a7c82 */ /* 0x000fe20008000000 */
[----:B------:R-:W-:-:S02]  /*71d0*/  LOP3.LUT R2, R2, R5, RZ, 0x3c, !PT ;  /* 0x0000000502027212 */ /* 0x000fc400078e3cff */
[----:B------:R-:W-:Y:S01]  /*71e0*/  SEL R3, R3, RZ, P1 ;  /* 0x000000ff03037207 */ /* 0x000fe20000800000 */
[----:B------:R0:W-:Y:S01]  /*71f0*/  UTMALDG.3D [UR24], [UR14], desc[UR22] ;  /* 0x000016180e0075b4 */ /* 0x0001e20008011000 */
[----:B------:R0:W-:Y:S01]  /*7200*/  UTMALDG.3D [UR16], [UR42], desc[UR22] ;  /* 0x000016102a0075b4 */ /* 0x0001e20008011000 */
[----:B------:R0:W-:Y:S02]  /*7210*/  UTMALDG.3D [UR8], [UR42], desc[UR22] ;  /* 0x000016082a0075b4 */ /* 0x0001e40008011000 */
[----:B0-----:R-:W-:Y:S05]  /*7220*/  @P2 BRA `(.L_x_169) ;  /* 0xfffffffc00142947 */ /* 0x001fea000383ffff */
.L_x_165:
[----:B------:R-:W-:Y:S05]  /*7230*/  BSYNC B1 ;  /* 0x0000000000017941 */ /* 0x000fea0003800000 */
.L_x_164:
[----:B------:R-:W-:Y:S01]  /*7240*/  LOP3.LUT P4, RZ, R9, 0xff, RZ, 0xc0, !PT ;  /* 0x000000ff09ff7812 */ /* 0x000fe2000788c0ff */
[----:B------:R-:W-:Y:S01]  /*7250*/  VIADD R0, R0, UR37 ;  /* 0x0000002500007c36 */ /* 0x000fe20008000000 */
[----:B------:R-:W-:Y:S01]  /*7260*/  ULDC.64 UR8, c[0x0][0x650] ;  /* 0x0001940000087ab9 */ /* 0x000fe20000000a00 */
[----:B------:R-:W-:Y:S01]  /*7270*/  BSSY B1, `(.L_x_170) ;  /* 0x000006f000017945 */ /* 0x000fe20003800000 */
[----:B------:R-:W-:Y:S01]  /*7280*/  IMAD.MOV.U32 R18, RZ, RZ, -0x1 ;  /* 0xffffffffff127424 */ /* 0x000fe200078e00ff */
[----:B------:R-:W-:Y:S01]  /*7290*/  PRMT R9, RZ, 0x7610, R9 ;  /* 0x00007610ff097816 */ /* 0x000fe20000000009 */
[----:B------:R-:W-:Y:S01]  /*72a0*/  IMAD.MOV.U32 R19, RZ, RZ, -0x1 ;  /* 0xffffffffff137424 */ /* 0x000fe200078e00ff */
[C---:B------:R-:W-:Y:S02]  /*72b0*/  ISETP.GT.U32.AND P1, PT, R0.reuse, 0x3, PT ;  /* 0x000000030000780c */ /* 0x040fe40003f24070 */
[----:B------:R-:W-:Y:S02]  /*72c0*/  SHF.R.U32.HI R2, RZ, 0x2, R0 ;  /* 0x00000002ff027819 */ /* 0x000fe40000011600 */
[----:B------:R-:W-:-:S02]  /*72d0*/  LOP3.LUT R0, R0, 0x3, RZ, 0xc0, !PT ;  /* 0x0000000300007812 */ /* 0x000fc400078ec0ff */
[----:B------:R-:W0:Y:S01]  /*72e0*/  @P4 S2R R4, SR_CgaCtaId ;  /* 0x0000000000044919 */ /* 0x000e220000008800 */
[----:B------:R-:W-:Y:S02]  /*72f0*/  @P4 MOV R3, 0x400 ;  /* 0x0000040000034802 */ /* 0x000fe40000000f00 */
[----:B------:R-:W-:-:S04]  /*7300*/  LOP3.LUT R2, R2, 0x1, RZ, 0xc0, !PT ;  /* 0x0000000102027812 */ /* 0x000fc800078ec0ff */
[----:B------:R-:W-:Y:S02]  /*7310*/  ISETP.NE.U32.AND P2, PT, R2, 0x1, PT ;  /* 0x000000010200780c */ /* 0x000fe40003f45070 */
[----:B0-----:R-:W-:Y:S01]  /*7320*/  @P4 LEA R3, R4, R3, 0x18 ;  /* 0x0000000304034211 */ /* 0x001fe200078ec0ff */
[----:B------:R-:W-:-:S03]  /*7330*/  IMAD.U32 R4, RZ, RZ, UR37 ;  /* 0x00000025ff047e24 */ /* 0x000fc6000f8e00ff */
[----:B------:R0:W-:Y:S01]  /*7340*/  @P4 SYNCS.ARRIVE.TRANS64.A1T0 RZ, [R3+URZ+0x78], RZ ;  /* 0x000078ff03ff49a7 */ /* 0x0001e2000810003f */
[----:B------:R-:W-:Y:S02]  /*7350*/  IADD3 R16, P4, R16, UR52, RZ ;  /* 0x0000003410107c10 */ /* 0x000fe4000ff9e0ff */
[----:B------:R-:W-:Y:S02]  /*7360*/  ISETP.LT.U32.AND P1, PT, R4, 0x4, P1 ;  /* 0x000000040400780c */ /* 0x000fe40000f21070 */
[----:B------:R-:W-:Y:S02]  /*7370*/  IADD3.X R17, R17, UR39, RZ, P4, !PT ;  /* 0x0000002711117c10 */ /* 0x000fe4000a7fe4ff */
[----:B------:R-:W-:Y:S02]  /*7380*/  ISETP.GE.U32.AND P4, PT, R16, UR8, PT ;  /* 0x0000000810007c0c */ /* 0x000fe4000bf86070 */
[----:B0-----:R-:W-:Y:S02]  /*7390*/  SEL R3, RZ, 0x1, !P1 ;  /* 0x00000001ff037807 */ /* 0x001fe40004800000 */
[----:B------:R-:W-:-:S02]  /*73a0*/  ISETP.GE.U32.AND.EX P1, PT, R17, UR9, PT, P4 ;  /* 0x0000000911007c0c */ /* 0x000fc4000bf26140 */
[----:B------:R-:W-:-:S04]  /*73b0*/  ISETP.GT.U32.AND P2, PT, R4, 0x3, !P2 ;  /* 0x000000030400780c */ /* 0x000fc80005744070 */
[----:B------:R-:W-:-:S04]  /*73c0*/  SEL R2, RZ, 0x1, !P2 ;  /* 0x00000001ff027807 */ /* 0x000fc80005000000 */
[--C-:B------:R-:W-:Y:S01]  /*73d0*/  LOP3.LUT R8, R2, R8, R3.reuse, 0x96, !PT ;  /* 0x0000000802087212 */ /* 0x100fe200078e9603 */
[----:B------:R-:W-:Y:S01]  /*73e0*/  IMAD.MOV.U32 R2, RZ, RZ, -0x1 ;  /* 0xffffffffff027424 */ /* 0x000fe200078e00ff */
[----:B------:R-:W-:Y:S01]  /*73f0*/  PRMT R3, RZ, 0x7610, R3 ;  /* 0x00007610ff037816 */ /* 0x000fe20000000003 */
[----:B------:R-:W-:Y:S06]  /*7400*/  @P1 BRA `(.L_x_171) ;  /* 0x0000000400541947 */ /* 0x000fec0003800000 */
[----:B------:R-:W0:Y:S01]  /*7410*/  S2UR UR7, SR_CTAID.X ;  /* 0x00000000000779c3 */ /* 0x000e220000002500 */
[----:B------:R-:W-:Y:S01]  /*7420*/  ULDC.64 UR8, c[0x0][0x628] ;  /* 0x00018a0000087ab9 */ /* 0x000fe20000000a00 */
[----:B------:R-:W-:Y:S01]  /*7430*/  ULDC UR10, c[0x0][0x150] ;  /* 0x00005400000a7ab9 */ /* 0x000fe20000000800 */
[----:B------:R-:W-:Y:S01]  /*7440*/  ISETP.NE.U32.AND P1, PT, RZ, UR8, PT ;  /* 0x00000008ff007c0c */ /* 0x000fe2000bf25070 */
[----:B------:R-:W-:Y:S01]  /*7450*/  ULDC UR11, c[0x0][0x630] ;  /* 0x00018c00000b7ab9 */ /* 0x000fe20000000800 */
[----:B------:R-:W-:Y:S01]  /*7460*/  ULDC UR14, c[0x0][0x154] ;  /* 0x00005500000e7ab9 */ /* 0x000fe20000000800 */
[----:B------:R-:W-:Y:S01]  /*7470*/  IMAD.MOV.U32 R2, RZ, RZ, R16 ;  /* 0x000000ffff027224 */ /* 0x000fe200078e0010 */
[----:B------:R-:W-:Y:S01]  /*7480*/  ISETP.NE.AND.EX P1, PT, RZ, UR9, PT, P1 ;  /* 0x00000009ff007c0c */ /* 0x000fe2000bf25310 */
[----:B------:R-:W1:Y:S01]  /*7490*/  S2UR UR12, SR_CTAID.Y ;  /* 0x00000000000c79c3 */ /* 0x000e620000002600 */
[----:B0-----:R-:W-:-:S05]  /*74a0*/  I2FP.F32.U32 R3, UR7 ;  /* 0x0000000700037c45 */ /* 0x001fca0008201000 */
[----:B------:R-:W-:Y:S01]  /*74b0*/  FMUL R10, R3, UR10 ;  /* 0x0000000a030a7c20 */ /* 0x000fe20008400000 */
[----:B------:R-:W-:-:S05]  /*74c0*/  IMAD.MOV.U32 R3, RZ, RZ, R17 ;  /* 0x000000ffff037224 */ /* 0x000fca00078e0011 */
[----:B------:R-:W-:Y:S05]  /*74d0*/  @!P1 BRA `(.L_x_172) ;  /* 0x0000000000289947 */ /* 0x000fea0003800000 */
[----:B------:R-:W-:Y:S02]  /*74e0*/  ULDC UR10, c[0x0][0x634] ;  /* 0x00018d00000a7ab9 */ /* 0x000fe40000000800 */
[----:B------:R-:W-:-:S05]  /*74f0*/  IADD3 R7, P1, R16, UR10, RZ ;  /* 0x0000000a10077c10 */ /* 0x000fca000ff3e0ff */
[----:B------:R-:W-:-:S04]  /*7500*/  IMAD.X R11, RZ, RZ, R17, P1 ;  /* 0x000000ffff0b7224 */ /* 0x000fc800008e0611 */
[----:B------:R-:W-:-:S04]  /*7510*/  IMAD.WIDE.U32 R4, R11, UR8, RZ ;  /* 0x000000080b047c25 */ /* 0x000fc8000f8e00ff */
[----:B------:R-:W-:-:S04]  /*7520*/  IMAD.WIDE.U32 R4, P1, R7, UR9, R4 ;  /* 0x0000000907047c25 */ /* 0x000fc8000f820004 */
[----:B------:R-:W-:-:S04]  /*7530*/  IMAD.WIDE.U32 R6, R7, UR8, RZ ;  /* 0x0000000807067c25 */ /* 0x000fc8000f8e00ff */
[----:B------:R-:W-:Y:S01]  /*7540*/  IMAD.X R3, RZ, RZ, RZ, P1 ;  /* 0x000000ffff037224 */ /* 0x000fe200008e06ff */
[----:B------:R-:W-:Y:S01]  /*7550*/  IADD3 RZ, P1, R7, R4, RZ ;  /* 0x0000000407ff7210 */ /* 0x000fe20007f3e0ff */
[----:B------:R-:W-:-:S04]  /*7560*/  IMAD.MOV.U32 R2, RZ, RZ, R5 ;  /* 0x000000ffff027224 */ /* 0x000fc800078e0005 */
[----:B------:R-:W-:-:S08]  /*7570*/  IMAD.WIDE.U32.X R2, R11, UR9, R2, P1 ;  /* 0x000000090b027c25 */ /* 0x000fd000088e0402 */
.L_x_172:
[--C-:B------:R-:W-:Y:S01]  /*7580*/  SHF.R.U64 R19, R2, UR11, R3.reuse ;  /* 0x0000000b02137c19 */ /* 0x100fe20008001203 */
[----:B------:R-:W0:Y:S01]  /*7590*/  F2I.U32.TRUNC.NTZ R10, R10 ;  /* 0x0000000a000a7305 */ /* 0x000e22000020f000 */
[----:B------:R-:W-:Y:S01]  /*75a0*/  SHF.R.U32.HI R2, RZ, UR11, R3 ;  /* 0x0000000bff027c19 */ /* 0x000fe20008011603 */
[----:B------:R-:W-:Y:S01]  /*75b0*/  ULDC.64 UR8, c[0x0][0x620] ;  /* 0x0001880000087ab9 */ /* 0x000fe20000000a00 */
[----:B------:R-:W-:Y:S01]  /*75c0*/  IADD3 R5, P1, RZ, -R19, RZ ;  /* 0x80000013ff057210 */ /* 0x000fe20007f3e0ff */
[----:B------:R-:W2:Y:S01]  /*75d0*/  LDC R15, c[0x0][0x610] ;  /* 0x00018400ff0f7b82 */ /* 0x000ea20000000800 */
[----:B-1----:R-:W-:Y:S01]  /*75e0*/  I2FP.F32.U32 R4, UR12 ;  /* 0x0000000c00047c45 */ /* 0x002fe20008201000 */
[----:B------:R-:W-:Y:S01]  /*75f0*/  ULDC UR11, c[0x0][0x658] ;  /* 0x00019600000b7ab9 */ /* 0x000fe20000000800 */
[----:B------:R-:W-:Y:S01]  /*7600*/  ULDC UR16, c[0x0][0x648] ;  /* 0x0001920000107ab9 */ /* 0x000fe20000000800 */
[----:B------:R-:W-:Y:S02]  /*7610*/  IMAD.X R2, RZ, RZ, ~R2, P1 ;  /* 0x000000ffff027224 */ /* 0x000fe400008e0e02 */
[----:B------:R-:W-:Y:S01]  /*7620*/  FMUL R6, R4, UR14 ;  /* 0x0000000e04067c20 */ /* 0x000fe20008400000 */
[----:B------:R-:W-:Y:S01]  /*7630*/  ULDC.64 UR14, c[0x0][0x640] ;  /* 0x00019000000e7ab9 */ /* 0x000fe20000000a00 */
[----:B------:R-:W-:Y:S01]  /*7640*/  IMAD R4, R2, UR8, RZ ;  /* 0x0000000802047c24 */ /* 0x000fe2000f8e02ff */
[----:B------:R-:W-:Y:S01]  /*7650*/  ISETP.NE.U32.AND P1, PT, RZ, UR14, PT ;  /* 0x0000000eff007c0c */ /* 0x000fe2000bf25070 */
[C---:B------:R-:W-:Y:S01]  /*7660*/  IMAD.WIDE.U32 R2, R5.reuse, UR8, R16 ;  /* 0x0000000805027c25 */ /* 0x040fe2000f8e0010 */
[----:B0-----:R-:W-:Y:S01]  /*7670*/  R2UR UR8, R10 ;  /* 0x000000000a0872ca */ /* 0x001fe200000e0000 */
[----:B------:R-:W0:Y:S01]  /*7680*/  F2I.U32.TRUNC.NTZ R6, R6 ;  /* 0x0000000600067305 */ /* 0x000e22000020f000 */
[----:B------:R-:W-:Y:S01]  /*7690*/  ISETP.NE.AND.EX P1, PT, RZ, UR15, PT, P1 ;  /* 0x0000000fff007c0c */ /* 0x000fe2000bf25310 */
[----:B------:R-:W-:Y:S01]  /*76a0*/  IMAD R5, R5, UR9, R4 ;  /* 0x0000000905057c24 */ /* 0x000fe2000f8e0204 */
[----:B------:R-:W-:-:S03]  /*76b0*/  ULDC UR9, c[0x0][0x618] ;  /* 0x0001860000097ab9 */ /* 0x000fc60000000800 */
[----:B------:R-:W-:-:S05]  /*76c0*/  IMAD.IADD R3, R3, 0x1, R5 ;  /* 0x0000000103037824 */ /* 0x000fca00078e0205 */
[--C-:B------:R-:W-:Y:S02]  /*76d0*/  SHF.R.U64 R10, R2, UR9, R3.reuse ;  /* 0x00000009020a7c19 */ /* 0x100fe40008001203 */
[----:B------:R-:W-:Y:S01]  /*76e0*/  SHF.R.U32.HI R3, RZ, UR9, R3 ;  /* 0x00000009ff037c19 */ /* 0x000fe20008011603 */
[----:B------:R-:W-:Y:S01]  /*76f0*/  ULDC UR9, c[0x0][0x608] ;  /* 0x0001820000097ab9 */ /* 0x000fe20000000800 */
[----:B0-----:R-:W-:Y:S02]  /*7700*/  R2UR UR10, R6 ;  /* 0x00000000060a72ca */ /* 0x001fe400000e0000 */
[--C-:B------:R-:W-:Y:S02]  /*7710*/  SHF.R.U64 R12, R10, UR9, R3.reuse ;  /* 0x000000090a0c7c19 */ /* 0x100fe40008001203 */
[----:B------:R-:W-:Y:S01]  /*7720*/  SHF.R.U32.HI R3, RZ, UR9, R3 ;  /* 0x00000009ff037c19 */ /* 0x000fe20008011603 */
[----:B------:R-:W-:-:S03]  /*7730*/  UIADD3 UR9, -UR8, URZ, URZ ;  /* 0x0000003f08097290 */ /* 0x000fc6000fffe13f */
[--C-:B------:R-:W-:Y:S01]  /*7740*/  SHF.R.U64 R13, R12, UR11, R3.reuse ;  /* 0x0000000b0c0d7c19 */ /* 0x100fe20008001203 */
[----:B------:R-:W-:Y:S01]  /*7750*/  ULDC UR8, c[0x0][0x144] ;  /* 0x0000510000087ab9 */ /* 0x000fe20000000800 */
[----:B------:R-:W-:-:S03]  /*7760*/  SHF.R.U32.HI R3, RZ, UR11, R3 ;  /* 0x0000000bff037c19 */ /* 0x000fc60008011603 */
[----:B------:R-:W-:Y:S01]  /*7770*/  IMAD.MOV.U32 R2, RZ, RZ, R13 ;  /* 0x000000ffff027224 */ /* 0x000fe200078e000d */
[----:B------:R-:W-:Y:S06]  /*7780*/  @!P1 BRA `(.L_x_173) ;  /* 0x0000000000289947 */ /* 0x000fec0003800000 */
        /* <DEDUP_REMOVED lines=10> */
.L_x_173:
[----:B------:R-:W-:Y:S01]  /*7830*/  UISETP.NE.AND UP0, UPT, UR38, URZ, UPT ;  /* 0x0000003f2600728c */ /* 0x000fe2000bf05270 */
[----:B------:R-:W-:Y:S01]  /*7840*/  SHF.R.U64 R3, R2, UR16, R3 ;  /* 0x0000001002037c19 */ /* 0x000fe20008001203 */
[----:B------:R-:W-:Y:S01]  /*7850*/  UIADD3 UR10, -UR10, URZ, URZ ;  /* 0x0000003f0a0a7290 */ /* 0x000fe2000fffe13f */
[----:B------:R-:W-:Y:S01]  /*7860*/  LOP3.LUT R2, R12, UR6, RZ, 0xc0, !PT ;  /* 0x000000060c027c12 */ /* 0x000fe2000f8ec0ff */
[----:B------:R-:W-:Y:S01]  /*7870*/  UIMAD UR7, UR8, UR9, UR7 ;  /* 0x00000009080772a4 */ /* 0x000fe2000f8e0207 */
[----:B------:R-:W-:Y:S01]  /*7880*/  LOP3.LUT R5, R10, UR4, RZ, 0xc0, !PT ;  /* 0x000000040a057c12 */ /* 0x000fe2000f8ec0ff */
[----:B------:R-:W-:Y:S01]  /*7890*/  IMAD.MOV R4, RZ, RZ, -R3 ;  /* 0x000000ffff047224 */ /* 0x000fe200078e0a03 */
[----:B------:R-:W-:Y:S01]  /*78a0*/  ULDC UR8, c[0x0][0x148] ;  /* 0x0000520000087ab9 */ /* 0x000fe20000000800 */
[----:B------:R-:W-:Y:S01]  /*78b0*/  IMAD R18, R3, UR5, R2 ;  /* 0x0000000503127c24 */ /* 0x000fe2000f8e0202 */
[----:B------:R-:W-:Y:S01]  /*78c0*/  PLOP3.LUT P1, PT, PT, PT, UP0, 0x80, 0x0 ;  /* 0x000000000000781c */ /* 0x000fe20003f2f008 */
[----:B------:R-:W-:Y:S01]  /*78d0*/  IMAD.MOV.U32 R3, RZ, RZ, 0x1 ;  /* 0x00000001ff037424 */ /* 0x000fe200078e00ff */
[----:B------:R-:W-:-:S03]  /*78e0*/  @UP0 UIMAD UR7, UR8, UR10, UR12 ;  /* 0x0000000a080702a4 */ /* 0x000fc6000f8e020c */
[----:B------:R-:W-:Y:S02]  /*78f0*/  ULDC UR8, c[0x0][0x638] ;  /* 0x00018e0000087ab9 */ /* 0x000fe40000000800 */
[----:B------:R-:W-:Y:S02]  /*7900*/  IMAD R2, R4, UR8, R13 ;  /* 0x0000000804027c24 */ /* 0x000fe4000f8e020d */
[----:B--2---:R-:W-:Y:S01]  /*7910*/  IMAD R18, R18, R15, UR7 ;  /* 0x0000000712127e24 */ /* 0x004fe2000f8e020f */
[----:B------:R-:W-:Y:S02]  /*7920*/  ULDC UR7, c[0x0][0x600] ;  /* 0x0001800000077ab9 */ /* 0x000fe40000000800 */
[----:B------:R-:W-:-:S05]  /*7930*/  IMAD R5, R2, UR7, R5 ;  /* 0x0000000702057c24 */ /* 0x000fca000f8e0205 */
[----:B------:R-:W-:Y:S02]  /*7940*/  SEL R2, R5, R18, !P1 ;  /* 0x0000001205027207 */ /* 0x000fe40004800000 */
[----:B------:R-:W-:-:S07]  /*7950*/  SEL R18, R18, R5, !P1 ;  /* 0x0000000512127207 */ /* 0x000fce0004800000 */
.L_x_171:
[----:B------:R-:W-:Y:S05]  /*7960*/  BSYNC B1 ;  /* 0x0000000000017941 */ /* 0x000fea0003800000 */
.L_x_170:
[----:B------:R-:W-:-:S13]  /*7970*/  LOP3.LUT P1, RZ, R3, 0xff, RZ, 0xc0, !PT ;  /* 0x000000ff03ff7812 */ /* 0x000fda000782c0ff */
[----:B------:R-:W-:Y:S05]  /*7980*/  @P1 BRA `(.L_x_174) ;  /* 0xfffffff400081947 */ /* 0x000fea000383ffff */
[----:B------:R-:W-:Y:S05]  /*7990*/  BSYNC B0 ;  /* 0x0000000000007941 */ /* 0x000fea0003800000 */
.L_x_162:
[----:B------:R-:W-:-:S03]  /*79a0*/  UMOV UR7, 0xffffffff ;  /* 0xffffffff00077882 */ /* 0x000fc60000000000 */
[----:B------:R-:W-:Y:S05]  /*79b0*/  BRA.DIV UR7, `(.L_x_175) ;  /* 0x0000000607447947 */ /* 0x000fea000b800000 */
[----:B------:R-:W-:-:S13]  /*79c0*/  ELECT P6, URZ, PT ;  /* 0x00000000003f782f */ /* 0x000fda00038c0000 */
.L_x_191:
[----:B------:R-:W-:Y:S04]  /*79d0*/  BSSY B0, `(.L_x_176) ;  /* 0x000002c000007945 */ /* 0x000fe80003800000 */
[----:B------:R-:W-:Y:S05]  /*79e0*/  @!P6 BRA `(.L_x_177) ;  /* 0x0000000000a8e947 */ /* 0x000fea0003800000 */
[----:B------:R-:W-:-:S04]  /*79f0*/  ULOP3.LUT UR7, UR40, 0x2, URZ, 0xfc, !UPT ;  /* 0x0000000228077892 */ /* 0x000fc8000f8efc3f */
[----:B------:R-:W-:-:S06]  /*7a00*/  UISETP.NE.AND UP0, UPT, UR7, 0x3, UPT ;  /* 0x000000030700788c */ /* 0x000fcc000bf05270 */
[----:B------:R-:W-:-:S13]  /*7a10*/  PLOP3.LUT P0, PT, PT, PT, UP0, 0x80, 0x0 ;  /* 0x000000000000781c */ /* 0x000fda0003f0f008 */
[----:B------:R-:W-:Y:S05]  /*7a20*/  @!P0 BRA `(.L_x_178) ;  /* 0x0000000000048947 */ /* 0x000fea0003800000 */
[----:B------:R-:W-:Y:S01]  /*7a30*/  BPT.TRAP 0x1 ;  /* 0x000000040000795c */ /* 0x000fe20000300000 */
.L_x_178:
[----:B------:R-:W0:Y:S01]  /*7a40*/  S2R R3, SR_CgaCtaId ;  /* 0x0000000000037919 */ /* 0x000e220000008800 */
[----:B------:R-:W-:-:S04]  /*7a50*/  MOV R2, 0x400 ;  /* 0x0000040000027802 */ /* 0x000fc80000000f00 */
[----:B0-----:R-:W-:Y:S02]  /*7a60*/  LEA R3, R3, R2, 0x18 ;  /* 0x0000000203037211 */ /* 0x001fe400078ec0ff */
[----:B------:R-:W-:-:S03]  /*7a70*/  SHF.L.U32 R2, R8, 0x1f, RZ ;  /* 0x0000001f08027819 */ /* 0x000fc600000006ff */
[----:B------:R-:W-:-:S04]  /*7a80*/  VIADD R3, R3, 0x20 ;  /* 0x0000002003037836 */ /* 0x000fc80000000000 */
[C---:B------:R-:W-:Y:S02]  /*7a90*/  IMAD R7, R0.reuse, 0x8, R3 ;  /* 0x0000000800077824 */ /* 0x040fe400078e0203 */
[----:B------:R-:W-:Y:S02]  /*7aa0*/  VIADD R0, R0, 0x1 ;  /* 0x0000000100007836 */ /* 0x000fe40000000000 */
[----:B------:R-:W0:Y:S03]  /*7ab0*/  SYNCS.PHASECHK.TRANS64.TRYWAIT P0, [R7+URZ], R2 ;  /* 0x00000002070075a7 */ /* 0x000e26000800017f */
[----:B------:R-:W-:-:S04]  /*7ac0*/  ISETP.NE.AND P1, PT, R0, 0x4, PT ;  /* 0x000000040000780c */ /* 0x000fc80003f25270 */
[----:B------:R-:W-:Y:S02]  /*7ad0*/  SEL R5, RZ, 0x1, P1 ;  /* 0x00000001ff057807 */ /* 0x000fe40000800000 */
[----:B------:R-:W-:Y:S02]  /*7ae0*/  SEL R0, R0, RZ, P1 ;  /* 0x000000ff00007207 */ /* 0x000fe40000800000 */
[----:B------:R-:W-:-:S03]  /*7af0*/  LOP3.LUT R5, R8, R5, RZ, 0x3c, !PT ;  /* 0x0000000508057212 */ /* 0x000fc600078e3cff */
[----:B------:R-:W-:Y:S01]  /*7b00*/  IMAD R9, R0, 0x8, R3 ;  /* 0x0000000800097824 */ /* 0x000fe200078e0203 */
[----:B------:R-:W-:Y:S01]  /*7b10*/  SHF.L.U32 R4, R5, 0x1f, RZ ;  /* 0x0000001f05047819 */ /* 0x000fe200000006ff */
[----:B0-----:R-:W-:Y:S06]  /*7b20*/  @!P0 BRA `(.L_x_179) ;  /* 0x0000000400088947 */ /* 0x001fec0003800000 */
.L_x_192:
[----:B------:R-:W1:Y:S01]  /*7b30*/  SYNCS.PHASECHK.TRANS64.TRYWAIT P0, [R9+URZ], R4 ;  /* 0x00000004090075a7 */ /* 0x000e62000800017f */
[----:B------:R-:W-:-:S05]  /*7b40*/  VIADD R0, R0, 0x1 ;  /* 0x0000000100007836 */ /* 0x000fca0000000000 */
[----:B------:R-:W-:-:S04]  /*7b50*/  ISETP.NE.AND P1, PT, R0, 0x4, PT ;  /* 0x000000040000780c */ /* 0x000fc80003f25270 */
[----:B0-----:R-:W-:Y:S02]  /*7b60*/  SEL R2, RZ, 0x1, P1 ;  /* 0x00000001ff027807 */ /* 0x001fe40000800000 */
[----:B------:R-:W-:Y:S02]  /*7b70*/  SEL R0, R0, RZ, P1 ;  /* 0x000000ff00007207 */ /* 0x000fe40000800000 */
[----:B------:R-:W-:-:S03]  /*7b80*/  LOP3.LUT R7, R5, R2, RZ, 0x3c, !PT ;  /* 0x0000000205077212 */ /* 0x000fc600078e3cff */
[----:B------:R-:W-:Y:S01]  /*7b90*/  IMAD R6, R0, 0x8, R3 ;  /* 0x0000000800067824 */ /* 0x000fe200078e0203 */
[----:B------:R-:W-:Y:S01]  /*7ba0*/  SHF.L.U32 R5, R7, 0x1f, RZ ;  /* 0x0000001f07057819 */ /* 0x000fe200000006ff */
[----:B-1----:R-:W-:Y:S06]  /*7bb0*/  @!P0 BRA `(.L_x_180) ;  /* 0x0000000000f88947 */ /* 0x002fec0003800000 */
.L_x_193:
[----:B------:R-:W1:Y:S01]  /*7bc0*/  SYNCS.PHASECHK.TRANS64.TRYWAIT P0, [R6+URZ], R5 ;  /* 0x00000005060075a7 */ /* 0x000e62000800017f */
[----:B------:R-:W-:-:S05]  /*7bd0*/  VIADD R0, R0, 0x1 ;  /* 0x0000000100007836 */ /* 0x000fca0000000000 */
[----:B------:R-:W-:-:S04]  /*7be0*/  ISETP.NE.AND P1, PT, R0, 0x4, PT ;  /* 0x000000040000780c */ /* 0x000fc80003f25270 */
[----:B------:R-:W-:Y:S02]  /*7bf0*/  SEL R2, RZ, 0x1, P1 ;  /* 0x00000001ff027807 */ /* 0x000fe40000800000 */
[----:B------:R-:W-:Y:S02]  /*7c00*/  SEL R0, R0, RZ, P1 ;  /* 0x000000ff00007207 */ /* 0x000fe40000800000 */
[----:B------:R-:W-:Y:S01]  /*7c10*/  LOP3.LUT R2, R7, R2, RZ, 0x3c, !PT ;  /* 0x0000000207027212 */ /* 0x000fe200078e3cff */
[----:B-1----:R-:W-:Y:S06]  /*7c20*/  @!P0 BRA `(.L_x_181) ;  /* 0x0000000000f08947 */ /* 0x002fec0003800000 */
.L_x_194:
[----:B------:R-:W-:Y:S01]  /*7c30*/  IMAD R3, R0, 0x8, R3 ;  /* 0x0000000800037824 */ /* 0x000fe200078e0203 */
[----:B------:R-:W-:-:S07]  /*7c40*/  SHF.L.U32 R0, R2, 0x1f, RZ ;  /* 0x0000001f02007819 */ /* 0x000fce00000006ff */
.L_x_182:
[----:B--2---:R2:W3:Y:S02]  /*7c50*/  SYNCS.PHASECHK.TRANS64.TRYWAIT P0, [R3+URZ], R0 ;  /* 0x00000000030075a7 */ /* 0x0044e4000800017f */
[----:B---3--:R-:W-:Y:S05]  /*7c60*/  @!P0 NANOSLEEP.SYNCS 0x989680 ;  /* 0x009896800000895d */ /* 0x008fea0003900000 */
[----:B------:R-:W3:Y:S02]  /*7c70*/  @!P0 SYNCS.PHASECHK.TRANS64 P0, [R3+URZ], R0 ;  /* 0x00000000030085a7 */ /* 0x000ee4000800007f */
[----:B---3--:R-:W-:Y:S05]  /*7c80*/  @!P0 BRA `(.L_x_182) ;  /* 0xfffffffc00f08947 */ /* 0x008fea000383ffff */
.L_x_177:
[----:B------:R-:W-:Y:S05]  /*7c90*/  BSYNC B0 ;  /* 0x0000000000007941 */ /* 0x000fea0003800000 */
.L_x_176:
[----:B------:R-:W-:Y:S05]  /*7ca0*/  EXIT ;  /* 0x000000000000794d */ /* 0x000fea0003800000 */
.L_x_14:
[----:B0-----:R0:W1:Y:S02]  /*7cb0*/  SYNCS.PHASECHK.TRANS64.TRYWAIT P0, [R95+URZ+-0x8], R0 ;  /* 0xfffff8005f0075a7 */ /* 0x001064000800017f */
[----:B-1----:R-:W-:Y:S05]  /*7cc0*/  @!P0 NANOSLEEP.SYNCS 0x989680 ;  /* 0x009896800000895d */ /* 0x002fea0003900000 */
[----:B------:R-:W1:Y:S02]  /*7cd0*/  @!P0 SYNCS.PHASECHK.TRANS64 P0, [R95+URZ+-0x8], R0 ;  /* 0xfffff8005f0085a7 */ /* 0x000e64000800007f */
[----:B-1----:R-:W-:Y:S05]  /*7ce0*/  @!P0 BRA `(.L_x_14) ;  /* 0xfffffffc00f08947 */ /* 0x002fea000383ffff */
[----:B------:R-:W-:Y:S05]  /*7cf0*/  BRA `(.L_x_183) ;  /* 0xffffff9800547947 */ /* 0x000fea000383ffff */
.L_x_19:
[----:B-1----:R1:W2:Y:S02]  /*7d00*/  SYNCS.PHASECHK.TRANS64.TRYWAIT P1, [R3+URZ], R0 ;  /* 0x00000000030075a7 */ /* 0x0022a4000802017f */
[----:B--2---:R-:W-:Y:S05]  /*7d10*/  @!P1 NANOSLEEP.SYNCS 0x989680 ;  /* 0x009896800000995d */ /* 0x004fea0003900000 */
[----:B------:R-:W2:Y:S02]  /*7d20*/  @!P1 SYNCS.PHASECHK.TRANS64 P1, [R3+URZ], R0 ;  /* 0x00000000030095a7 */ /* 0x000ea4000802007f */
[----:B--2---:R-:W-:Y:S05]  /*7d30*/  @!P1 BRA `(.L_x_19) ;  /* 0xfffffffc00f09947 */ /* 0x004fea000383ffff */
[----:B------:R-:W-:Y:S05]  /*7d40*/  BRA `(.L_x_18) ;  /* 0xffffff9800cc7947 */ /* 0x000fea000383ffff */
.L_x_24:
[----:B-1----:R-:W-:-:S04]  /*7d50*/  IMAD.U32 R4, RZ, RZ, UR4 ;  /* 0x00000004ff047e24 */ /* 0x002fc8000f8e00ff */
[----:B------:R1:W2:Y:S03]  /*7d60*/  SYNCS.PHASECHK.TRANS64.TRYWAIT P1, [R4+URZ], R3 ;  /* 0x00000003040075a7 */ /* 0x0002a6000802017f */
[----:B--2---:R-:W-:Y:S05]  /*7d70*/  @!P1 NANOSLEEP.SYNCS 0x989680 ;  /* 0x009896800000995d */ /* 0x004fea0003900000 */
[----:B------:R-:W2:Y:S02]  /*7d80*/  @!P1 SYNCS.PHASECHK.TRANS64 P1, [R4+URZ], R3 ;  /* 0x00000003040095a7 */ /* 0x000ea4000802007f */
[----:B--2---:R-:W-:Y:S05]  /*7d90*/  @!P1 BRA `(.L_x_24) ;  /* 0xfffffffc00ec9947 */ /* 0x004fea000383ffff */
[----:B------:R-:W-:Y:S05]  /*7da0*/  BRA `(.L_x_23) ;  /* 0xffffffa0000c7947 */ /* 0x000fea000383ffff */
.L_x_30:
[----:B0-----:R0:W1:Y:S02]  /*7db0*/  SYNCS.PHASECHK.TRANS64.TRYWAIT P0, [R95+URZ+0x8], R0 ;  /* 0x000008005f0075a7 */ /* 0x001064000800017f */
[----:B-1----:R-:W-:Y:S05]  /*7dc0*/  @!P0 NANOSLEEP.SYNCS 0x989680 ;  /* 0x009896800000895d */ /* 0x002fea0003900000 */
[----:B------:R-:W1:Y:S02]  /*7dd0*/  @!P0 SYNCS.PHASECHK.TRANS64 P0, [R95+URZ+0x8], R0 ;  /* 0x000008005f0085a7 */ /* 0x000e64000800007f */
[----:B-1----:R-:W-:Y:S05]  /*7de0*/  @!P0 BRA `(.L_x_30) ;  /* 0xfffffffc00f08947 */ /* 0x002fea000383ffff */
[----:B------:R-:W-:Y:S05]  /*7df0*/  BRA `(.L_x_184) ;  /* 0xffffffa400847947 */ /* 0x000fea000383ffff */
.L_x_163:
[----:B------:R-:W-:Y:S01]  /*7e00*/  BSSY B1, `(.L_x_185) ;  /* 0x0000006000017945 */ /* 0x000fe20003800000 */
[----:B------:R-:W-:-:S07]  /*7e10*/  IMAD.MOV.U32 R15, RZ, RZ, -0x1 ;  /* 0xffffffffff0f7424 */ /* 0x000fce00078e00ff */
[----:B------:R-:W-:Y:S05]  /*7e20*/  WARPSYNC.COLLECTIVE R15, `(.L_x_186) ;  /* 0x000000000f0c7348 */ /* 0x000fea0003c00000 */
[----:B------:R-:W-:Y:S02]  /*7e30*/  ELECT P6, UR62, PT ;  /* 0x00000000003e782f */ /* 0x000fe400038c0000 */
[----:B------:R-:W-:Y:S01]  /*7e40*/  MOV R14, UR62 ;  /* 0x0000003e000e7c02 */ /* 0x000fe20008000f00 */
[----:B------:R-:W-:Y:S10]  /*7e50*/  ENDCOLLECTIVE ;  /* 0x000000000000791b */ /* 0x000ff40003800000 */
.L_x_186:
[----:B------:R-:W-:Y:S05]  /*7e60*/  BSYNC B1 ;  /* 0x0000000000017941 */ /* 0x000fea0003800000 */
.L_x_185:
[----:B------:R-:W-:Y:S05]  /*7e70*/  BRA `(.L_x_187) ;  /* 0xffffffec00d87947 */ /* 0x000fea000383ffff */
.L_x_166:
[----:B-1----:R1:W2:Y:S02]  /*7e80*/  SYNCS.PHASECHK.TRANS64.TRYWAIT P1, [R7+URZ+0x20], R4 ;  /* 0x00002004070075a7 */ /* 0x0022a4000802017f */
[----:B--2---:R-:W-:Y:S05]  /*7e90*/  @!P1 NANOSLEEP.SYNCS 0x989680 ;  /* 0x009896800000995d */ /* 0x004fea0003900000 */
[----:B------:R-:W2:Y:S02]  /*7ea0*/  @!P1 SYNCS.PHASECHK.TRANS64 P1, [R7+URZ+0x20], R4 ;  /* 0x00002004070095a7 */ /* 0x000ea4000802007f */
[----:B--2---:R-:W-:Y:S05]  /*7eb0*/  @!P1 BRA `(.L_x_166) ;  /* 0xfffffffc00f09947 */ /* 0x004fea000383ffff */
[----:B------:R-:W-:Y:S05]  /*7ec0*/  BRA `(.L_x_188) ;  /* 0xfffffff0000c7947 */ /* 0x000fea000383ffff */
.L_x_175:
[----:B------:R-:W-:Y:S01]  /*7ed0*/  BSSY B0, `(.L_x_189) ;  /* 0x0000006000007945 */ /* 0x000fe20003800000 */
[----:B------:R-:W-:-:S07]  /*7ee0*/  IMAD.MOV.U32 R15, RZ, RZ, -0x1 ;  /* 0xffffffffff0f7424 */ /* 0x000fce00078e00ff */
[----:B------:R-:W-:Y:S05]  /*7ef0*/  WARPSYNC.COLLECTIVE R15, `(.L_x_190) ;  /* 0x000000000f0c7348 */ /* 0x000fea0003c00000 */
[----:B------:R-:W-:Y:S02]  /*7f00*/  ELECT P6, UR62, PT ;  /* 0x00000000003e782f */ /* 0x000fe400038c0000 */
[----:B------:R-:W-:Y:S01]  /*7f10*/  MOV R14, UR62 ;  /* 0x0000003e000e7c02 */ /* 0x000fe20008000f00 */
[----:B------:R-:W-:Y:S10]  /*7f20*/  ENDCOLLECTIVE ;  /* 0x000000000000791b */ /* 0x000ff40003800000 */
.L_x_190:
[----:B------:R-:W-:Y:S05]  /*7f30*/  BSYNC B0 ;  /* 0x0000000000007941 */ /* 0x000fea0003800000 */
.L_x_189:
[----:B------:R-:W-:Y:S05]  /*7f40*/  BRA `(.L_x_191) ;  /* 0xfffffff800a07947 */ /* 0x000fea000383ffff */
.L_x_179:
[----:B0-----:R0:W1:Y:S02]  /*7f50*/  SYNCS.PHASECHK.TRANS64.TRYWAIT P0, [R7+URZ], R2 ;  /* 0x00000002070075a7 */ /* 0x001064000800017f */
[----:B-1----:R-:W-:Y:S05]  /*7f60*/  @!P0 NANOSLEEP.SYNCS 0x989680 ;  /* 0x009896800000895d */ /* 0x002fea0003900000 */
[----:B------:R-:W1:Y:S02]  /*7f70*/  @!P0 SYNCS.PHASECHK.TRANS64 P0, [R7+URZ], R2 ;  /* 0x00000002070085a7 */ /* 0x000e64000800007f */
[----:B-1----:R-:W-:Y:S05]  /*7f80*/  @!P0 BRA `(.L_x_179) ;  /* 0xfffffffc00f08947 */ /* 0x002fea000383ffff */
[----:B------:R-:W-:Y:S05]  /*7f90*/  BRA `(.L_x_192) ;  /* 0xfffffff800e47947 */ /* 0x000fea000383ffff */
.L_x_180:
[----:B0-----:R0:W1:Y:S02]  /*7fa0*/  SYNCS.PHASECHK.TRANS64.TRYWAIT P0, [R9+URZ], R4 ;  /* 0x00000004090075a7 */ /* 0x001064000800017f */
[----:B-1----:R-:W-:Y:S05]  /*7fb0*/  @!P0 NANOSLEEP.SYNCS 0x989680 ;  /* 0x009896800000895d */ /* 0x002fea0003900000 */
[----:B------:R-:W1:Y:S02]  /*7fc0*/  @!P0 SYNCS.PHASECHK.TRANS64 P0, [R9+URZ], R4 ;  /* 0x00000004090085a7 */ /* 0x000e64000800007f */
[----:B-1----:R-:W-:Y:S05]  /*7fd0*/  @!P0 BRA `(.L_x_180) ;  /* 0xfffffffc00f08947 */ /* 0x002fea000383ffff */
[----:B------:R-:W-:Y:S05]  /*7fe0*/  BRA `(.L_x_193) ;  /* 0xfffffff800f47947 */ /* 0x000fea000383ffff */
.L_x_181:
[----:B-1----:R1:W2:Y:S02]  /*7ff0*/  SYNCS.PHASECHK.TRANS64.TRYWAIT P0, [R6+URZ], R5 ;  /* 0x00000005060075a7 */ /* 0x0022a4000800017f */
[----:B--2---:R-:W-:Y:S05]  /*8000*/  @!P0 NANOSLEEP.SYNCS 0x989680 ;  /* 0x009896800000895d */ /* 0x004fea0003900000 */
[----:B------:R-:W2:Y:S02]  /*8010*/  @!P0 SYNCS.PHASECHK.TRANS64 P0, [R6+URZ], R5 ;  /* 0x00000005060085a7 */ /* 0x000ea4000800007f */
[----:B--2---:R-:W-:Y:S05]  /*8020*/  @!P0 BRA `(.L_x_181) ;  /* 0xfffffffc00f08947 */ /* 0x004fea000383ffff */
[----:B------:R-:W-:Y:S05]  /*8030*/  BRA `(.L_x_194) ;  /* 0xfffffff800fc7947 */ /* 0x000fea000383ffff */
.L_x_195:
[----:B------:R-:W-:-:S00]  /*8040*/  BRA `(.L_x_195) ;  /* 0xfffffffc00fc7947 */ /* 0x000fc0000383ffff */
[----:B------:R-:W-:-:S00]  /*8050*/  NOP ;  /* 0x0000000000007918 */ /* 0x000fc00000000000 */
        /* <DEDUP_REMOVED lines=10> */
.L_x_196:


//--------------------- .nv.global.init           --------------------------
	.section	.nv.global.init,"aw",@progbits
.nv.global.init:
	.type		$str$22,@object
	.size		$str$22,($str$23 - $str$22)
$str$22:
        /*0000*/ 	.byte	0x6b, 0x5f, 0x74, 0x69, 0x6c, 0x65, 0x5f, 0x63, 0x6f, 0x75, 0x6e, 0x74, 0x20, 0x3e, 0x3d, 0x20
        /*0010*/ 	.byte	0x31, 0x00
	.type		$str$23,@object
	.size		$str$23,(__unnamed_1 - $str$23)
$str$23:
        /*0012*/ 	.byte	0x2f, 0x74, 0x6d, 0x70, 0x2f, 0x63, 0x75, 0x74, 0x6c, 0x61, 0x73, 0x73, 0x5f, 0x73, 0x77, 0x65
        /*0022*/ 	.byte	0x65, 0x70, 0x5f, 0x73, 0x72, 0x63, 0x2f, 0x69, 0x6e, 0x63, 0x6c, 0x75, 0x64, 0x65, 0x2f, 0x63
        /*0032*/ 	.byte	0x75, 0x74, 0x6c, 0x61, 0x73, 0x73, 0x2f, 0x67, 0x65, 0x6d, 0x6d, 0x2f, 0x63, 0x6f, 0x6c, 0x6c
        /*0042*/ 	.byte	0x65, 0x63, 0x74, 0x69, 0x76, 0x65, 0x2f, 0x73, 0x6d, 0x39, 0x30, 0x5f, 0x6d, 0x6d, 0x61, 0x5f
        /*0052*/ 	.byte	0x74, 0x6d, 0x61, 0x5f, 0x67, 0x6d, 0x6d, 0x61, 0x5f, 0x73, 0x73, 0x5f, 0x77, 0x61, 0x72, 0x70
        /*0062*/ 	.byte	0x73, 0x70, 0x65, 0x63, 0x69, 0x61, 0x6c, 0x69, 0x7a, 0x65, 0x64, 0x2e, 0x68, 0x70, 0x70, 0x00
	.type		__unnamed_1,@object
	.size		__unnamed_1,(.L_0 - __unnamed_1)
__unnamed_1:
        /*0072*/ 	.byte	0x76, 0x6f, 0x69, 0x64, 0x20, 0x63, 0x75, 0x74, 0x6c, 0x61, 0x73, 0x73, 0x3a, 0x3a, 0x67, 0x65
        /* <DEDUP_REMOVED lines=176> */
        /*0b82*/ 	.byte	0x3a, 0x69, 0x64, 0x65, 0x6e, 0x74, 0x69, 0x74, 0x79, 0x5d, 0x00
.L_0:


//--------------------- .nv.shared._ZN7cutlass13device_kernelINS_4gemm6kernel13GemmUniversalIN4cute5tupleIJiiiiEEENS1_10collective13CollectiveMmaINS1_34MainloopSm90TmaGmmaWarpSpecializedILi4ENS5_IJNS4_1CILi1EEESB_SB_EEENS1_32KernelTmaWarpSpecializedPingpongEEENS5_IJNSA_ILi64EEENSA_ILi128EEESF_EEENS_10tfloat32_tENS5_IJlSB_lEEESI_SJ_NS4_8TiledMMAINS4_8MMA_AtomIJNS4_4SM904GMMA30MMA_64x128x8_F32TF32TF32_SS_TNILNSN_7ScaleInE1ELSP_1EEEEEENS4_6LayoutISC_NS5_IJNSA_ILi0EEEST_ST_EEEEENS5_IJNS4_10UnderscoreESW_SW_EEEEENS4_13SM90_TMA_LOADENS4_14ComposedLayoutINS4_7SwizzleILi3ELi4ELi3EEENS4_18smem_ptr_flag_bitsILi32EEENSS_INS5_IJNSA_ILi8EEENSA_ILi32EEEEEENS5_IJS16_SB_EEEEEEEvNS4_8identityESZ_S1A_vS1B_EENS_8epilogue10collective6detail29Sm90TmaWarpSpecializedAdapterINS1E_15DefaultEpilogueISI_SJ_SJ_NS1D_6thread17LinearCombinationISI_Li1EffLNS1I_9ScaleType4KindE0ELNS_15FloatRoundStyleE2ESI_EENS1_15EpilogueDefaultEEEEEvvEEEEvNT_6ParamsE --------------------------
	.section	.nv.shared._ZN7cutlass13device_kernelINS_4gemm6kernel13GemmUniversalIN4cute5tupleIJiiiiEEENS1_10collective13CollectiveMmaINS1_34MainloopSm90TmaGmmaWarpSpecializedILi4ENS5_IJNS4_1CILi1EEESB_SB_EEENS1_32KernelTmaWarpSpecializedPingpongEEENS5_IJNSA_ILi64EEENSA_ILi128EEESF_EEENS_10tfloat32_tENS5_IJlSB_lEEESI_SJ_NS4_8TiledMMAINS4_8MMA_AtomIJNS4_4SM904GMMA30MMA_64x128x8_F32TF32TF32_SS_TNILNSN_7ScaleInE1ELSP_1EEEEEENS4_6LayoutISC_NS5_IJNSA_ILi0EEEST_ST_EEEEENS5_IJNS4_10UnderscoreESW_SW_EEEEENS4_13SM90_TMA_LOADENS4_14ComposedLayoutINS4_7SwizzleILi3ELi4ELi3EEENS4_18smem_ptr_flag_bitsILi32EEENSS_INS5_IJNSA_ILi8EEENSA_ILi32EEEEEENS5_IJS16_SB_EEEEEEEvNS4_8identityESZ_S1A_vS1B_EENS_8epilogue10collective6detail29Sm90TmaWarpSpecializedAdapterINS1E_15DefaultEpilogueISI_SJ_SJ_NS1D_6thread17LinearCombinationISI_Li1EffLNS1I_9ScaleType4KindE0ELNS_15FloatRoundStyleE2ESI_EENS1_15EpilogueDefaultEEEEEvvEEEEvNT_6ParamsE,"aw",@nobits
	.sectionflags	@""
	.align	16
	.zero		1024


//--------------------- .nv.shared.reserved.0     --------------------------
	.section	.nv.shared.reserved.0,"aw",@nobits
	.weak		__nv_reservedSMEM_offset_0_alias
	.size		__nv_reservedSMEM_offset_0_alias, 0, 0
	.other		__nv_reservedSMEM_offset_0_alias,@"STO_CUDA_RESERVED_SHARED STV_DEFAULT"
__nv_reservedSMEM_offset_0_alias:
	.zero		0


//--------------------- .nv.global                --------------------------
	.section	.nv.global,"aw",@nobits
.nv.global:
	.type		_ZN40_INTERNAL_c31addda_4_k_cu_ee26fd03_282414cute1_E,@object
	.size		_ZN40_INTERNAL_c31addda_4_k_cu_ee26fd03_282414cute1_E,(_ZN40_INTERNAL_c31addda_4_k_cu_ee26fd03_282414cuda3std3__45__cpo6cbeginE - _ZN40_INTERNAL_c31addda_4_k_cu_ee26fd03_282414cute1_E)
_ZN40_INTERNAL_c31addda_4_k_cu_ee26fd03_282414cute1_E:
	.zero		1
	.type		_ZN40_INTERNAL_c31addda_4_k_cu_ee26fd03_282414cuda3std3__45__cpo6cbeginE,@object
	.size		_ZN40_INTERNAL_c31addda_4_k_cu_ee26fd03_282414cuda3std3__45__cpo6cbeginE,(_ZN40_INTERNAL_c31addda_4_k_cu_ee26fd03_282414cuda3std3__48in_placeE - _ZN40_INTERNAL_c31addda_4_k_cu_ee26fd03_282414cuda3std3__45__cpo6cbeginE)
_ZN40_INTERNAL_c31addda_4_k_cu_ee26fd03_282414cuda3std3__45__cpo6cbeginE:
	.zero		1
	.type		_ZN40_INTERNAL_c31addda_4_k_cu_ee26fd03_282414cuda3std3__48in_placeE,@object
	.size		_ZN40_INTERNAL_c31addda_4_k_cu_ee26fd03_282414cuda3std3__48in_placeE,(_ZN40_INTERNAL_c31addda_4_k_cu_ee26fd03_282414cuda3std6ranges3__45__cpo9iter_moveE - _ZN40_INTERNAL_c31addda_4_k_cu_ee26fd03_282414cuda3std3__48in_placeE)
_ZN40_INTERNAL_c31addda_4_k_cu_ee26fd03_282414cuda3std3__48in_placeE:
	.zero		1
	.type		_ZN40_INTERNAL_c31addda_4_k_cu_ee26fd03_282414cuda3std6ranges3__45__cpo9iter_moveE,@object
	.size		_ZN40_INTERNAL_c31addda_4_k_cu_ee26fd03_282414cuda3std6ranges3__45__cpo9iter_moveE,(_ZN40_INTERNAL_c31addda_4_k_cu_ee26fd03_282414cuda3std3__45__cpo5beginE - _ZN40_INTERNAL_c31addda_4_k_cu_ee26fd03_282414cuda3std6ranges3__45__cpo9iter_moveE)
_ZN40_INTERNAL_c31addda_4_k_cu_ee26fd03_282414cuda3std6ranges3__45__cpo9iter_moveE:
	.zero		1
	.type		_ZN40_INTERNAL_c31addda_4_k_cu_ee26fd03_282414cuda3std3__45__cpo5beginE,@object
	.size		_ZN40_INTERNAL_c31addda_4_k_cu_ee26fd03_282414cuda3std3__45__cpo5beginE,(_ZN40_INTERNAL_c31addda_4_k_cu_ee26fd03_282414cuda3std3__442_GLOBAL__N__c31addda_4_k_cu_ee26fd03_282416ignoreE - _ZN40_INTERNAL_c31addda_4_k_cu_ee26fd03_282414cuda3std3__45__cpo5beginE)
_ZN40_INTERNAL_c31addda_4_k_cu_ee26fd03_282414cuda3std3__45__cpo5beginE:
	.zero		1
	.type		_ZN40_INTERNAL_c31addda_4_k_cu_ee26fd03_282414cuda3std3__442_GLOBAL__N__c31addda_4_k_cu_ee26fd03_282416ignoreE,@object
	.size		_ZN40_INTERNAL_c31addda_4_k_cu_ee26fd03_282414cuda3std3__442_GLOBAL__N__c31addda_4_k_cu_ee26fd03_282416ignoreE,(_ZN40_INTERNAL_c31addda_4_k_cu_ee26fd03_282414cute7productE - _ZN40_INTERNAL_c31addda_4_k_cu_ee26fd03_282414cuda3std3__442_GLOBAL__N__c31addda_4_k_cu_ee26fd03_282416ignoreE)
_ZN40_INTERNAL_c31addda_4_k_cu_ee26fd03_282414cuda3std3__442_GLOBAL__N__c31addda_4_k_cu_ee26fd03_282416ignoreE:
	.zero		1
	.type		_ZN40_INTERNAL_c31addda_4_k_cu_ee26fd03_282414cute7productE,@object
	.size		_ZN40_INTERNAL_c31addda_4_k_cu_ee26fd03_282414cute7productE,(_ZN40_INTERNAL_c31addda_4_k_cu_ee26fd03_282414cuda3std3__45__cpo3endE - _ZN40_INTERNAL_c31addda_4_k_cu_ee26fd03_282414cute7productE)
_ZN40_INTERNAL_c31addda_4_k_cu_ee26fd03_282414cute7productE:
	.zero		1
	.type		_ZN40_INTERNAL_c31addda_4_k_cu_ee26fd03_282414cuda3std3__45__cpo3endE,@object
	.size		_ZN40_INTERNAL_c31addda_4_k_cu_ee26fd03_282414cuda3std3__45__cpo3endE,(_ZN40_INTERNAL_c31addda_4_k_cu_ee26fd03_282414cuda3std3__419piecewise_constructE - _ZN40_INTERNAL_c31addda_4_k_cu_ee26fd03_282414cuda3std3__45__cpo3endE)
_ZN40_INTERNAL_c31addda_4_k_cu_ee26fd03_282414cuda3std3__45__cpo3endE:
	.zero		1
	.type		_ZN40_INTERNAL_c31addda_4_k_cu_ee26fd03_282414cuda3std3__419piecewise_constructE,@object
	.size		_ZN40_INTERNAL_c31addda_4_k_cu_ee26fd03_282414cuda3std3__419piecewise_constructE,(_ZN40_INTERNAL_c31addda_4_k_cu_ee26fd03_282414cuda3std3__45__cpo4cendE - _ZN40_INTERNAL_c31addda_4_k_cu_ee26fd03_282414cuda3std3__419piecewise_constructE)
_ZN40_INTERNAL_c31addda_4_k_cu_ee26fd03_282414cuda3std3__419piecewise_constructE:
	.zero		1
	.type		_ZN40_INTERNAL_c31addda_4_k_cu_ee26fd03_282414cuda3std3__45__cpo4cendE,@object
	.size		_ZN40_INTERNAL_c31addda_4_k_cu_ee26fd03_282414cuda3std3__45__cpo4cendE,(_ZN40_INTERNAL_c31addda_4_k_cu_ee26fd03_282414cuda3std6ranges3__45__cpo4swapE - _ZN40_INTERNAL_c31addda_4_k_cu_ee26fd03_282414cuda3std3__45__cpo4cendE)
_ZN40_INTERNAL_c31addda_4_k_cu_ee26fd03_282414cuda3std3__45__cpo4cendE:
	.zero		1
	.type		_ZN40_INTERNAL_c31addda_4_k_cu_ee26fd03_282414cuda3std6ranges3__45__cpo4swapE,@object
	.size		_ZN40_INTERNAL_c31addda_4_k_cu_ee26fd03_282414cuda3std6ranges3__45__cpo4swapE,(.L_8 - _ZN40_INTERNAL_c31addda_4_k_cu_ee26fd03_282414cuda3std6ranges3__45__cpo4swapE)
_ZN40_INTERNAL_c31addda_4_k_cu_ee26fd03_282414cuda3std6ranges3__45__cpo4swapE:
	.zero		1
.L_8:


//--------------------- .nv.constant0._ZN7cutlass13device_kernelINS_4gemm6kernel13GemmUniversalIN4cute5tupleIJiiiiEEENS1_10collective13CollectiveMmaINS1_34MainloopSm90TmaGmmaWarpSpecializedILi4ENS5_IJNS4_1CILi1EEESB_SB_EEENS1_32KernelTmaWarpSpecializedPingpongEEENS5_IJNSA_ILi64EEENSA_ILi128EEESF_EEENS_10tfloat32_tENS5_IJlSB_lEEESI_SJ_NS4_8TiledMMAINS4_8MMA_AtomIJNS4_4SM904GMMA30MMA_64x128x8_F32TF32TF32_SS_TNILNSN_7ScaleInE1ELSP_1EEEEEENS4_6LayoutISC_NS5_IJNSA_ILi0EEEST_ST_EEEEENS5_IJNS4_10UnderscoreESW_SW_EEEEENS4_13SM90_TMA_LOADENS4_14ComposedLayoutINS4_7SwizzleILi3ELi4ELi3EEENS4_18smem_ptr_flag_bitsILi32EEENSS_INS5_IJNSA_ILi8EEENSA_ILi32EEEEEENS5_IJS16_SB_EEEEEEEvNS4_8identityESZ_S1A_vS1B_EENS_8epilogue10collective6detail29Sm90TmaWarpSpecializedAdapterINS1E_15DefaultEpilogueISI_SJ_SJ_NS1D_6thread17LinearCombinationISI_Li1EffLNS1I_9ScaleType4KindE0ELNS_15FloatRoundStyleE2ESI_EENS1_15EpilogueDefaultEEEEEvvEEEEvNT_6ParamsE --------------------------
	.section	.nv.constant0._ZN7cutlass13device_kernelINS_4gemm6kernel13GemmUniversalIN4cute5tupleIJiiiiEEENS1_10collective13CollectiveMmaINS1_34MainloopSm90TmaGmmaWarpSpecializedILi4ENS5_IJNS4_1CILi1EEESB_SB_EEENS1_32KernelTmaWarpSpecializedPingpongEEENS5_IJNSA_ILi64EEENSA_ILi128EEESF_EEENS_10tfloat32_tENS5_IJlSB_lEEESI_SJ_NS4_8TiledMMAINS4_8MMA_AtomIJNS4_4SM904GMMA30MMA_64x128x8_F32TF32TF32_SS_TNILNSN_7ScaleInE1ELSP_1EEEEEENS4_6LayoutISC_NS5_IJNSA_ILi0EEEST_ST_EEEEENS5_IJNS4_10UnderscoreESW_SW_EEEEENS4_13SM90_TMA_LOADENS4_14ComposedLayoutINS4_7SwizzleILi3ELi4ELi3EEENS4_18smem_ptr_flag_bitsILi32EEENSS_INS5_IJNSA_ILi8EEENSA_ILi32EEEEEENS5_IJS16_SB_EEEEEEEvNS4_8identityESZ_S1A_vS1B_EENS_8epilogue10collective6detail29Sm90TmaWarpSpecializedAdapterINS1E_15DefaultEpilogueISI_SJ_SJ_NS1D_6thread17LinearCombinationISI_Li1EffLNS1I_9ScaleType4KindE0ELNS_15FloatRoundStyleE2ESI_EENS1_15EpilogueDefaultEEEEEvvEEEEvNT_6ParamsE,"a",@progbits
	.sectionflags	@""
	.align	4
.nv.constant0._ZN7cutlass13device_kernelINS_4gemm6kernel13GemmUniversalIN4cute5tupleIJiiiiEEENS1_10collective13CollectiveMmaINS1_34MainloopSm90TmaGmmaWarpSpecializedILi4ENS5_IJNS4_1CILi1EEESB_SB_EEENS1_32KernelTmaWarpSpecializedPingpongEEENS5_IJNSA_ILi64EEENSA_ILi128EEESF_EEENS_10tfloat32_tENS5_IJlSB_lEEESI_SJ_NS4_8TiledMMAINS4_8MMA_AtomIJNS4_4SM904GMMA30MMA_64x128x8_F32TF32TF32_SS_TNILNSN_7ScaleInE1ELSP_1EEEEEENS4_6LayoutISC_NS5_IJNSA_ILi0EEEST_ST_EEEEENS5_IJNS4_10UnderscoreESW_SW_EEEEENS4_13SM90_TMA_LOADENS4_14ComposedLayoutINS4_7SwizzleILi3ELi4ELi3EEENS4_18smem_ptr_flag_bitsILi32EEENSS_INS5_IJNSA_ILi8EEENSA_ILi32EEEEEENS5_IJS16_SB_EEEEEEEvNS4_8identityESZ_S1A_vS1B_EENS_8epilogue10collective6detail29Sm90TmaWarpSpecializedAdapterINS1E_15DefaultEpilogueISI_SJ_SJ_NS1D_6thread17LinearCombinationISI_Li1EffLNS1I_9ScaleType4KindE0ELNS_15FloatRoundStyleE2ESI_EENS1_15EpilogueDefaultEEEEEvvEEEEvNT_6ParamsE:
	.zero		1664


//--------------------- SYMBOLS --------------------------

	.type		.nv.reservedSmem.offset0,@object
	.size		.nv.reservedSmem.offset0,0x4
	.type		__assertfail,@function
